//
// Generated by NVIDIA NVVM Compiler
//
// Compiler Build ID: CL-36424714
// Cuda compilation tools, release 13.0, V13.0.88
// Based on NVVM 20.0.0
//

.version 9.0
.target sm_100
.address_size 64

	// .globl	_Z14RandomSamplingPiS_S_S_ii
// _ZZ9HistogramPiiiS_E11shared_hist has been demoted
.global .align 1 .b8 _ZN34_INTERNAL_0a410f05_4_k_cu_534664fc4cuda3std3__45__cpo5beginE[1];
.global .align 1 .b8 _ZN34_INTERNAL_0a410f05_4_k_cu_534664fc4cuda3std3__45__cpo3endE[1];
.global .align 1 .b8 _ZN34_INTERNAL_0a410f05_4_k_cu_534664fc4cuda3std3__45__cpo6cbeginE[1];
.global .align 1 .b8 _ZN34_INTERNAL_0a410f05_4_k_cu_534664fc4cuda3std3__45__cpo4cendE[1];
.global .align 1 .b8 _ZN34_INTERNAL_0a410f05_4_k_cu_534664fc4cuda3std3__436_GLOBAL__N__0a410f05_4_k_cu_534664fc6ignoreE[1];
.global .align 1 .b8 _ZN34_INTERNAL_0a410f05_4_k_cu_534664fc4cuda3std3__419piecewise_constructE[1];
.global .align 1 .b8 _ZN34_INTERNAL_0a410f05_4_k_cu_534664fc4cuda3std3__48in_placeE[1];
.global .align 1 .b8 _ZN34_INTERNAL_0a410f05_4_k_cu_534664fc4cuda3std6ranges3__45__cpo4swapE[1];
.global .align 1 .b8 _ZN34_INTERNAL_0a410f05_4_k_cu_534664fc4cuda3std6ranges3__45__cpo9iter_moveE[1];

.visible .entry _Z14RandomSamplingPiS_S_S_ii(
	.param .u64 .ptr .align 1 _Z14RandomSamplingPiS_S_S_ii_param_0,
	.param .u64 .ptr .align 1 _Z14RandomSamplingPiS_S_S_ii_param_1,
	.param .u64 .ptr .align 1 _Z14RandomSamplingPiS_S_S_ii_param_2,
	.param .u64 .ptr .align 1 _Z14RandomSamplingPiS_S_S_ii_param_3,
	.param .u32 _Z14RandomSamplingPiS_S_S_ii_param_4,
	.param .u32 _Z14RandomSamplingPiS_S_S_ii_param_5
)
{
	.reg .pred 	%p<13>;
	.reg .b32 	%r<54>;
	.reg .b64 	%rd<43>;
	.reg .b64 	%fd<5>;

	ld.param.u64 	%rd13, [_Z14RandomSamplingPiS_S_S_ii_param_0];
	ld.param.u64 	%rd14, [_Z14RandomSamplingPiS_S_S_ii_param_1];
	ld.param.u64 	%rd15, [_Z14RandomSamplingPiS_S_S_ii_param_2];
	ld.param.u64 	%rd16, [_Z14RandomSamplingPiS_S_S_ii_param_3];
	ld.param.u32 	%r19, [_Z14RandomSamplingPiS_S_S_ii_param_4];
	ld.param.u32 	%r20, [_Z14RandomSamplingPiS_S_S_ii_param_5];
	mov.u32 	%r1, %tid.x;
	mov.u32 	%r21, %ctaid.x;
	mov.u32 	%r2, %ntid.x;
	mad.lo.s32 	%r49, %r21, %r2, %r1;
	setp.ge.s32 	%p1, %r49, %r19;
	setp.lt.s32 	%p2, %r20, 1;
	or.pred  	%p3, %p1, %p2;
	@%p3 bra 	$L__BB0_15;
	mov.u32 	%r22, %nctaid.x;
	mul.lo.s32 	%r4, %r22, %r2;
	cvta.to.global.u64 	%rd1, %rd15;
	cvta.to.global.u64 	%rd2, %rd13;
	cvta.to.global.u64 	%rd3, %rd14;
	cvta.to.global.u64 	%rd4, %rd16;
$L__BB0_2:
	mul.wide.s32 	%rd17, %r49, 4;
	add.s64 	%rd18, %rd1, %rd17;
	ld.global.u32 	%r24, [%rd18];
	mul.wide.s32 	%rd19, %r24, 4;
	add.s64 	%rd20, %rd2, %rd19;
	ld.global.u32 	%r6, [%rd20];
	ld.global.u32 	%r25, [%rd20+4];
	sub.s32 	%r7, %r25, %r6;
	cvt.rn.f64.u32 	%fd1, %r7;
	mul.lo.s32 	%r8, %r49, %r20;
	mov.b32 	%r50, 0;
$L__BB0_3:
	setp.lt.s32 	%p4, %r7, 1;
	mov.b32 	%r52, -1;
	@%p4 bra 	$L__BB0_11;
	mul.lo.s32 	%r10, %r50, %r1;
	setp.eq.s32 	%p5, %r10, 0;
	mov.b32 	%r51, 1;
	@%p5 bra 	$L__BB0_10;
	cvt.u64.u32 	%rd40, %r10;
	mov.b64 	%rd41, 48271;
	mov.b64 	%rd42, 1;
$L__BB0_6:
	and.b64  	%rd23, %rd40, 1;
	setp.eq.b64 	%p6, %rd23, 1;
	not.pred 	%p7, %p6;
	@%p7 bra 	$L__BB0_8;
	mul.lo.s64 	%rd24, %rd42, %rd41;
	mul.hi.u64 	%rd25, %rd24, 8589934597;
	sub.s64 	%rd26, %rd24, %rd25;
	shr.u64 	%rd27, %rd26, 1;
	add.s64 	%rd28, %rd27, %rd25;
	shr.u64 	%rd29, %rd28, 30;
	mul.lo.s64 	%rd30, %rd29, 2147483647;
	sub.s64 	%rd42, %rd24, %rd30;
$L__BB0_8:
	shr.u64 	%rd11, %rd40, 1;
	mul.lo.s64 	%rd31, %rd41, %rd41;
	mul.hi.u64 	%rd32, %rd31, -9223372032559808509;
	shr.u64 	%rd33, %rd32, 30;
	mul.lo.s64 	%rd34, %rd33, 2147483647;
	sub.s64 	%rd41, %rd31, %rd34;
	setp.gt.u64 	%p8, %rd40, 1;
	mov.u64 	%rd40, %rd11;
	@%p8 bra 	$L__BB0_6;
	cvt.u32.u64 	%r28, %rd42;
	mul.hi.u32 	%r29, %r28, 3;
	sub.s32 	%r30, %r28, %r29;
	shr.u32 	%r31, %r30, 1;
	add.s32 	%r32, %r31, %r29;
	shr.u32 	%r33, %r32, 30;
	mul.lo.s32 	%r34, %r33, 2147483647;
	sub.s32 	%r51, %r28, %r34;
$L__BB0_10:
	mul.hi.u32 	%r35, %r51, -1131474031;
	shr.u32 	%r36, %r35, 15;
	mul.lo.s32 	%r37, %r36, 44488;
	sub.s32 	%r38, %r51, %r37;
	mul.lo.s32 	%r39, %r38, 48271;
	mul.lo.s32 	%r40, %r36, 3399;
	setp.lt.u32 	%p9, %r39, %r40;
	xor.b32  	%r41, %r40, 2147483647;
	neg.s32 	%r42, %r40;
	selp.b32 	%r43, %r41, %r42, %p9;
	add.s32 	%r44, %r39, %r43;
	add.s32 	%r45, %r44, -1;
	cvt.rn.f64.u32 	%fd2, %r45;
	div.rn.f64 	%fd3, %fd2, 0d41DFFFFFFF800000;
	fma.rn.f64 	%fd4, %fd3, %fd1, 0d0000000000000000;
	cvt.rzi.s32.f64 	%r52, %fd4;
$L__BB0_11:
	setp.lt.s32 	%p10, %r52, 0;
	mov.b32 	%r53, -1;
	@%p10 bra 	$L__BB0_13;
	add.s32 	%r47, %r52, %r6;
	mul.wide.s32 	%rd35, %r47, 4;
	add.s64 	%rd36, %rd3, %rd35;
	ld.global.u32 	%r53, [%rd36];
$L__BB0_13:
	add.s32 	%r48, %r50, %r8;
	mul.wide.s32 	%rd37, %r48, 4;
	add.s64 	%rd38, %rd4, %rd37;
	st.global.u32 	[%rd38], %r53;
	add.s32 	%r50, %r50, 1;
	setp.ne.s32 	%p11, %r50, %r20;
	@%p11 bra 	$L__BB0_3;
	add.s32 	%r49, %r49, %r4;
	setp.lt.s32 	%p12, %r49, %r19;
	@%p12 bra 	$L__BB0_2;
$L__BB0_15:
	ret;

}
	// .globl	_Z9HistogramPiiiS_
.visible .entry _Z9HistogramPiiiS_(
	.param .u64 .ptr .align 1 _Z9HistogramPiiiS__param_0,
	.param .u32 _Z9HistogramPiiiS__param_1,
	.param .u32 _Z9HistogramPiiiS__param_2,
	.param .u64 .ptr .align 1 _Z9HistogramPiiiS__param_3
)
{
	.reg .pred 	%p<16>;
	.reg .b32 	%r<131>;
	.reg .b64 	%rd<21>;
	// demoted variable
	.shared .align 4 .b8 _ZZ9HistogramPiiiS_E11shared_hist[4000];
	ld.param.u64 	%rd7, [_Z9HistogramPiiiS__param_0];
	ld.param.u32 	%r57, [_Z9HistogramPiiiS__param_1];
	ld.param.u32 	%r58, [_Z9HistogramPiiiS__param_2];
	ld.param.u64 	%rd8, [_Z9HistogramPiiiS__param_3];
	cvta.to.global.u64 	%rd1, %rd8;
	mov.u32 	%r130, %tid.x;
	setp.gt.u32 	%p1, %r130, 999;
	@%p1 bra 	$L__BB1_7;
	mov.u32 	%r2, %ntid.x;
	add.s32 	%r59, %r130, %r2;
	max.u32 	%r60, %r59, 1000;
	setp.lt.u32 	%p2, %r59, 1000;
	selp.u32 	%r61, 1, 0, %p2;
	add.s32 	%r62, %r59, %r61;
	sub.s32 	%r63, %r60, %r62;
	div.u32 	%r64, %r63, %r2;
	add.s32 	%r3, %r64, %r61;
	and.b32  	%r65, %r3, 3;
	setp.eq.s32 	%p3, %r65, 3;
	mov.u32 	%r121, %r130;
	@%p3 bra 	$L__BB1_4;
	add.s32 	%r66, %r3, 1;
	and.b32  	%r67, %r66, 3;
	shl.b32 	%r68, %r130, 2;
	mov.u32 	%r69, _ZZ9HistogramPiiiS_E11shared_hist;
	add.s32 	%r118, %r69, %r68;
	shl.b32 	%r5, %r2, 2;
	neg.s32 	%r117, %r67;
	mad.lo.s32 	%r121, %r2, %r67, %r130;
$L__BB1_3:
	.pragma "nounroll";
	mov.b32 	%r70, 0;
	st.shared.u32 	[%r118], %r70;
	add.s32 	%r118, %r118, %r5;
	add.s32 	%r117, %r117, 1;
	setp.ne.s32 	%p4, %r117, 0;
	@%p4 bra 	$L__BB1_3;
$L__BB1_4:
	setp.lt.u32 	%p5, %r3, 3;
	@%p5 bra 	$L__BB1_7;
	shl.b32 	%r13, %r2, 2;
	shl.b32 	%r71, %r121, 2;
	mov.u32 	%r72, _ZZ9HistogramPiiiS_E11shared_hist;
	add.s32 	%r120, %r72, %r71;
	shl.b32 	%r15, %r2, 4;
	shl.b32 	%r16, %r2, 3;
	mul.lo.s32 	%r17, %r2, 12;
$L__BB1_6:
	mov.b32 	%r73, 0;
	st.shared.u32 	[%r120], %r73;
	add.s32 	%r74, %r120, %r13;
	st.shared.u32 	[%r74], %r73;
	add.s32 	%r75, %r120, %r16;
	st.shared.u32 	[%r75], %r73;
	add.s32 	%r76, %r120, %r17;
	st.shared.u32 	[%r76], %r73;
	add.s32 	%r121, %r121, %r13;
	add.s32 	%r120, %r120, %r15;
	setp.lt.u32 	%p6, %r121, 1000;
	@%p6 bra 	$L__BB1_6;
$L__BB1_7:
	bar.sync 	0;
	mov.u32 	%r77, %ctaid.x;
	mov.u32 	%r22, %ntid.x;
	mad.lo.s32 	%r122, %r77, %r22, %r130;
	mul.lo.s32 	%r24, %r58, %r57;
	setp.ge.s32 	%p7, %r122, %r24;
	@%p7 bra 	$L__BB1_12;
	mov.u32 	%r78, %nctaid.x;
	mul.lo.s32 	%r25, %r78, %r22;
	cvta.to.global.u64 	%rd2, %rd7;
$L__BB1_9:
	mul.wide.s32 	%rd9, %r122, 4;
	add.s64 	%rd10, %rd2, %rd9;
	ld.global.u32 	%r27, [%rd10];
	setp.gt.s32 	%p8, %r27, 39999;
	@%p8 bra 	$L__BB1_11;
	mul.hi.s32 	%r79, %r27, 1717986919;
	shr.u32 	%r80, %r79, 31;
	shr.s32 	%r81, %r79, 4;
	add.s32 	%r82, %r81, %r80;
	shl.b32 	%r83, %r82, 2;
	mov.u32 	%r84, _ZZ9HistogramPiiiS_E11shared_hist;
	add.s32 	%r85, %r84, %r83;
	atom.shared.add.u32 	%r86, [%r85], 1;
$L__BB1_11:
	add.s32 	%r122, %r122, %r25;
	setp.lt.s32 	%p9, %r122, %r24;
	@%p9 bra 	$L__BB1_9;
$L__BB1_12:
	setp.gt.u32 	%p10, %r130, 999;
	bar.sync 	0;
	@%p10 bra 	$L__BB1_19;
	add.s32 	%r87, %r130, %r22;
	max.u32 	%r88, %r87, 1000;
	setp.lt.u32 	%p11, %r87, 1000;
	selp.u32 	%r89, 1, 0, %p11;
	add.s32 	%r90, %r87, %r89;
	sub.s32 	%r91, %r88, %r90;
	div.u32 	%r92, %r91, %r22;
	add.s32 	%r29, %r92, %r89;
	and.b32  	%r93, %r29, 3;
	setp.eq.s32 	%p12, %r93, 3;
	@%p12 bra 	$L__BB1_16;
	add.s32 	%r94, %r29, 1;
	and.b32  	%r95, %r94, 3;
	shl.b32 	%r96, %r130, 2;
	mov.u32 	%r97, _ZZ9HistogramPiiiS_E11shared_hist;
	add.s32 	%r124, %r97, %r96;
	shl.b32 	%r31, %r22, 2;
	mul.wide.u32 	%rd11, %r130, 4;
	add.s64 	%rd20, %rd1, %rd11;
	mul.wide.u32 	%rd4, %r22, 4;
	neg.s32 	%r123, %r95;
	mad.lo.s32 	%r130, %r22, %r95, %r130;
$L__BB1_15:
	.pragma "nounroll";
	ld.shared.u32 	%r98, [%r124];
	atom.global.add.u32 	%r99, [%rd20], %r98;
	add.s32 	%r124, %r124, %r31;
	add.s64 	%rd20, %rd20, %rd4;
	add.s32 	%r123, %r123, 1;
	setp.ne.s32 	%p13, %r123, 0;
	@%p13 bra 	$L__BB1_15;
$L__BB1_16:
	setp.lt.u32 	%p14, %r29, 3;
	@%p14 bra 	$L__BB1_19;
	shl.b32 	%r100, %r22, 1;
	add.s32 	%r129, %r130, %r100;
	shl.b32 	%r40, %r22, 2;
	mad.lo.s32 	%r128, %r22, 3, %r130;
	add.s32 	%r127, %r22, %r130;
	shl.b32 	%r101, %r130, 2;
	mov.u32 	%r102, _ZZ9HistogramPiiiS_E11shared_hist;
	add.s32 	%r126, %r102, %r101;
	shl.b32 	%r44, %r22, 4;
	shl.b32 	%r45, %r22, 3;
	mul.lo.s32 	%r46, %r22, 12;
$L__BB1_18:
	mul.wide.u32 	%rd12, %r130, 4;
	add.s64 	%rd13, %rd1, %rd12;
	ld.shared.u32 	%r103, [%r126];
	atom.global.add.u32 	%r104, [%rd13], %r103;
	add.s32 	%r105, %r130, %r22;
	mul.wide.u32 	%rd14, %r127, 4;
	add.s64 	%rd15, %rd1, %rd14;
	add.s32 	%r106, %r126, %r40;
	ld.shared.u32 	%r107, [%r106];
	atom.global.add.u32 	%r108, [%rd15], %r107;
	add.s32 	%r109, %r105, %r22;
	mul.wide.u32 	%rd16, %r129, 4;
	add.s64 	%rd17, %rd1, %rd16;
	add.s32 	%r110, %r126, %r45;
	ld.shared.u32 	%r111, [%r110];
	atom.global.add.u32 	%r112, [%rd17], %r111;
	add.s32 	%r113, %r109, %r22;
	mul.wide.u32 	%rd18, %r128, 4;
	add.s64 	%rd19, %rd1, %rd18;
	add.s32 	%r114, %r126, %r46;
	ld.shared.u32 	%r115, [%r114];
	atom.global.add.u32 	%r116, [%rd19], %r115;
	add.s32 	%r130, %r113, %r22;
	add.s32 	%r129, %r129, %r40;
	add.s32 	%r128, %r128, %r40;
	add.s32 	%r127, %r127, %r40;
	add.s32 	%r126, %r126, %r44;
	setp.lt.u32 	%p15, %r130, 1000;
	@%p15 bra 	$L__BB1_18;
$L__BB1_19:
	ret;

}


// ===== COMPILED SASS (sm_100) =====

	.target	sm_100

	.elftype	@"ET_EXEC"


//--------------------- .note.nv.tkinfo           --------------------------
	.section	.note.nv.tkinfo,"",@"SHT_NOTE"
	.sectionflags	@"SHF_NOTE_NV_TKINFO"
	.tkinfo
        /*0018*/ 	.word	0x00000002
        /*0030*/ 	.string	""
        /*0030*/ 	.string	"ptxas"
        /*0030*/ 	.string	"Cuda compilation tools, release 13.0, V13.0.88"
        /*0030*/ 	.string	"Build cuda_13.0.r13.0/compiler.36424714_0"
        /*0030*/ 	.string	"-arch sm_100 -m 64 "



//--------------------- .note.nv.cuinfo           --------------------------
	.section	.note.nv.cuinfo,"",@"SHT_NOTE"
	.sectionflags	@"SHF_NOTE_NV_CUINFO"
        /*0018*/ 	.short	0x0002
        /*001a*/ 	.short	0x0064
        /*001c*/ 	.short	0x0082
	.zero		2


//--------------------- .nv.info                  --------------------------
	.section	.nv.info,"",@"SHT_CUDA_INFO"
	.align	4


	//----- nvinfo : EIATTR_REGCOUNT
	.align		4
        /*0000*/ 	.byte	0x04, 0x2f
        /*0002*/ 	.short	(.L_10 - .L_9)
	.align		4
.L_9:
        /*0004*/ 	.word	index@(_Z14RandomSamplingPiS_S_S_ii)
        /*0008*/ 	.word	0x0000001e


	//----- nvinfo : EIATTR_FRAME_SIZE
	.align		4
.L_10:
        /*000c*/ 	.byte	0x04, 0x11
        /*000e*/ 	.short	(.L_12 - .L_11)
	.align		4
.L_11:
        /*0010*/ 	.word	index@($__internal_0_$__cuda_sm20_div_rn_f64_full)
        /*0014*/ 	.word	0x00000000


	//----- nvinfo : EIATTR_FRAME_SIZE
	.align		4
.L_12:
        /*0018*/ 	.byte	0x04, 0x11
        /*001a*/ 	.short	(.L_14 - .L_13)
	.align		4
.L_13:
        /*001c*/ 	.word	index@(_Z14RandomSamplingPiS_S_S_ii)
        /*0020*/ 	.word	0x00000000


	//----- nvinfo : EIATTR_REGCOUNT
	.align		4
.L_14:
        /*0024*/ 	.byte	0x04, 0x2f
        /*0026*/ 	.short	(.L_16 - .L_15)
	.align		4
.L_15:
        /*0028*/ 	.word	index@(_Z9HistogramPiiiS_)
        /*002c*/ 	.word	0x0000001a


	//----- nvinfo : EIATTR_FRAME_SIZE
	.align		4
.L_16:
        /*0030*/ 	.byte	0x04, 0x11
        /*0032*/ 	.short	(.L_18 - .L_17)
	.align		4
.L_17:
        /*0034*/ 	.word	index@(_Z9HistogramPiiiS_)
        /*0038*/ 	.word	0x00000000


	//----- nvinfo : EIATTR_MIN_STACK_SIZE
	.align		4
.L_18:
        /*003c*/ 	.byte	0x04, 0x12
        /*003e*/ 	.short	(.L_20 - .L_19)
	.align		4
.L_19:
        /*0040*/ 	.word	index@(_Z9HistogramPiiiS_)
        /*0044*/ 	.word	0x00000000


	//----- nvinfo : EIATTR_MIN_STACK_SIZE
	.align		4
.L_20:
        /*0048*/ 	.byte	0x04, 0x12
        /*004a*/ 	.short	(.L_22 - .L_21)
	.align		4
.L_21:
        /*004c*/ 	.word	index@(_Z14RandomSamplingPiS_S_S_ii)
        /*0050*/ 	.word	0x00000000
.L_22:


//--------------------- .nv.compat                --------------------------
	.section	.nv.compat,"",@"SHT_CUDA_COMPAT_INFO"
	.align	4
        /*0000*/ 	.byte	0x02, 0x09, 0x00, 0x00, 0x02, 0x02, 0x01, 0x00, 0x02, 0x05, 0x05, 0x00, 0x03, 0x07, 0x01, 0x01
        /*0010*/ 	.byte	0x02, 0x03, 0x00, 0x00, 0x02, 0x06, 0x01, 0x00, 0x04, 0x0b, 0x08, 0x00, 0x01, 0x00, 0x00, 0x00
        /*0020*/ 	.byte	0x00, 0x00, 0x00, 0x00


//--------------------- .nv.info._Z9HistogramPiiiS_ --------------------------
	.section	.nv.info._Z9HistogramPiiiS_,"",@"SHT_CUDA_INFO"
	.sectionflags	@""
	.align	4


	//----- nvinfo : EIATTR_CUDA_API_VERSION
	.align		4
        /*0000*/ 	.byte	0x04, 0x37
        /*0002*/ 	.short	(.L_24 - .L_23)
.L_23:
        /*0004*/ 	.word	0x00000082


	//----- nvinfo : EIATTR_KPARAM_INFO
	.align		4
.L_24:
        /*0008*/ 	.byte	0x04, 0x17
        /*000a*/ 	.short	(.L_26 - .L_25)
.L_25:
        /*000c*/ 	.word	0x00000000
        /*0010*/ 	.short	0x0003
        /*0012*/ 	.short	0x0010
        /*0014*/ 	.byte	0x00, 0xf5, 0x21, 0x00


	//----- nvinfo : EIATTR_KPARAM_INFO
	.align		4
.L_26:
        /*0018*/ 	.byte	0x04, 0x17
        /*001a*/ 	.short	(.L_28 - .L_27)
.L_27:
        /*001c*/ 	.word	0x00000000
        /*0020*/ 	.short	0x0002
        /*0022*/ 	.short	0x000c
        /*0024*/ 	.byte	0x00, 0xf0, 0x11, 0x00


	//----- nvinfo : EIATTR_KPARAM_INFO
	.align		4
.L_28:
        /*0028*/ 	.byte	0x04, 0x17
        /*002a*/ 	.short	(.L_30 - .L_29)
.L_29:
        /*002c*/ 	.word	0x00000000
        /*0030*/ 	.short	0x0001
        /*0032*/ 	.short	0x0008
        /*0034*/ 	.byte	0x00, 0xf0, 0x11, 0x00


	//----- nvinfo : EIATTR_KPARAM_INFO
	.align		4
.L_30:
        /*0038*/ 	.byte	0x04, 0x17
        /*003a*/ 	.short	(.L_32 - .L_31)
.L_31:
        /*003c*/ 	.word	0x00000000
        /*0040*/ 	.short	0x0000
        /*0042*/ 	.short	0x0000
        /*0044*/ 	.byte	0x00, 0xf5, 0x21, 0x00


	//----- nvinfo : EIATTR_SPARSE_MMA_MASK
	.align		4
.L_32:
        /*0048*/ 	.byte	0x03, 0x50
        /*004a*/ 	.short	0x0000


	//----- nvinfo : EIATTR_MAXREG_COUNT
	.align		4
        /*004c*/ 	.byte	0x03, 0x1b
        /*004e*/ 	.short	0x00ff


	//----- nvinfo : EIATTR_NUM_BARRIERS
	.align		4
        /*0050*/ 	.byte	0x02, 0x4c
        /*0052*/ 	.byte	0x01
	.zero		1


	//----- nvinfo : EIATTR_MERCURY_ISA_VERSION
	.align		4
        /*0054*/ 	.byte	0x03, 0x5f
        /*0056*/ 	.short	0x0101


	//----- nvinfo : EIATTR_VRC_CTA_INIT_COUNT
	.align		4
        /*0058*/ 	.byte	0x02, 0x4a
	.zero		1
	.zero		1


	//----- nvinfo : EIATTR_EXIT_INSTR_OFFSETS
	.align		4
        /*005c*/ 	.byte	0x04, 0x1c
        /*005e*/ 	.short	(.L_34 - .L_33)


	//   ....[0]....
.L_33:
        /*0060*/ 	.word	0x00000640


	//   ....[1]....
        /*0064*/ 	.word	0x00000940


	//   ....[2]....
        /*0068*/ 	.word	0x00000b40


	//----- nvinfo : EIATTR_CRS_STACK_SIZE
	.align		4
.L_34:
        /*006c*/ 	.byte	0x04, 0x1e
        /*006e*/ 	.short	(.L_36 - .L_35)
.L_35:
        /*0070*/ 	.word	0x00000000


	//----- nvinfo : EIATTR_CBANK_PARAM_SIZE
	.align		4
.L_36:
        /*0074*/ 	.byte	0x03, 0x19
        /*0076*/ 	.short	0x0018


	//----- nvinfo : EIATTR_PARAM_CBANK
	.align		4
        /*0078*/ 	.byte	0x04, 0x0a
        /*007a*/ 	.short	(.L_38 - .L_37)
	.align		4
.L_37:
        /*007c*/ 	.word	index@(.nv.constant0._Z9HistogramPiiiS_)
        /*0080*/ 	.short	0x0380
        /*0082*/ 	.short	0x0018


	//----- nvinfo : EIATTR_SW_WAR
	.align		4
.L_38:
        /*0084*/ 	.byte	0x04, 0x36
        /*0086*/ 	.short	(.L_40 - .L_39)
.L_39:
        /*0088*/ 	.word	0x00000008
.L_40:


//--------------------- .nv.info._Z14RandomSamplingPiS_S_S_ii --------------------------
	.section	.nv.info._Z14RandomSamplingPiS_S_S_ii,"",@"SHT_CUDA_INFO"
	.sectionflags	@""
	.align	4


	//----- nvinfo : EIATTR_CUDA_API_VERSION
	.align		4
        /*0000*/ 	.byte	0x04, 0x37
        /*0002*/ 	.short	(.L_42 - .L_41)
.L_41:
        /*0004*/ 	.word	0x00000082


	//----- nvinfo : EIATTR_KPARAM_INFO
	.align		4
.L_42:
        /*0008*/ 	.byte	0x04, 0x17
        /*000a*/ 	.short	(.L_44 - .L_43)
.L_43:
        /*000c*/ 	.word	0x00000000
        /*0010*/ 	.short	0x0005
        /*0012*/ 	.short	0x0024
        /*0014*/ 	.byte	0x00, 0xf0, 0x11, 0x00


	//----- nvinfo : EIATTR_KPARAM_INFO
	.align		4
.L_44:
        /*0018*/ 	.byte	0x04, 0x17
        /*001a*/ 	.short	(.L_46 - .L_45)
.L_45:
        /*001c*/ 	.word	0x00000000
        /*0020*/ 	.short	0x0004
        /*0022*/ 	.short	0x0020
        /*0024*/ 	.byte	0x00, 0xf0, 0x11, 0x00


	//----- nvinfo : EIATTR_KPARAM_INFO
	.align		4
.L_46:
        /*0028*/ 	.byte	0x04, 0x17
        /*002a*/ 	.short	(.L_48 - .L_47)
.L_47:
        /*002c*/ 	.word	0x00000000
        /*0030*/ 	.short	0x0003
        /*0032*/ 	.short	0x0018
        /*0034*/ 	.byte	0x00, 0xf5, 0x21, 0x00


	//----- nvinfo : EIATTR_KPARAM_INFO
	.align		4
.L_48:
        /*0038*/ 	.byte	0x04, 0x17
        /*003a*/ 	.short	(.L_50 - .L_49)
.L_49:
        /*003c*/ 	.word	0x00000000
        /*0040*/ 	.short	0x0002
        /*0042*/ 	.short	0x0010
        /*0044*/ 	.byte	0x00, 0xf5, 0x21, 0x00


	//----- nvinfo : EIATTR_KPARAM_INFO
	.align		4
.L_50:
        /*0048*/ 	.byte	0x04, 0x17
        /*004a*/ 	.short	(.L_52 - .L_51)
.L_51:
        /*004c*/ 	.word	0x00000000
        /*0050*/ 	.short	0x0001
        /*0052*/ 	.short	0x0008
        /*0054*/ 	.byte	0x00, 0xf5, 0x21, 0x00


	//----- nvinfo : EIATTR_KPARAM_INFO
	.align		4
.L_52:
        /*0058*/ 	.byte	0x04, 0x17
        /*005a*/ 	.short	(.L_54 - .L_53)
.L_53:
        /*005c*/ 	.word	0x00000000
        /*0060*/ 	.short	0x0000
        /*0062*/ 	.short	0x0000
        /*0064*/ 	.byte	0x00, 0xf5, 0x21, 0x00


	//----- nvinfo : EIATTR_SPARSE_MMA_MASK
	.align		4
.L_54:
        /*0068*/ 	.byte	0x03, 0x50
        /*006a*/ 	.short	0x0000


	//----- nvinfo : EIATTR_MAXREG_COUNT
	.align		4
        /*006c*/ 	.byte	0x03, 0x1b
        /*006e*/ 	.short	0x00ff


	//----- nvinfo : EIATTR_MERCURY_ISA_VERSION
	.align		4
        /*0070*/ 	.byte	0x03, 0x5f
        /*0072*/ 	.short	0x0101


	//----- nvinfo : EIATTR_VRC_CTA_INIT_COUNT
	.align		4
        /*0074*/ 	.byte	0x02, 0x4a
	.zero		1
	.zero		1


	//----- nvinfo : EIATTR_EXIT_INSTR_OFFSETS
	.align		4
        /*0078*/ 	.byte	0x04, 0x1c
        /*007a*/ 	.short	(.L_56 - .L_55)


	//   ....[0]....
.L_55:
        /*007c*/ 	.word	0x00000080


	//   ....[1]....
        /*0080*/ 	.word	0x00000940


	//----- nvinfo : EIATTR_CRS_STACK_SIZE
	.align		4
.L_56:
        /*0084*/ 	.byte	0x04, 0x1e
        /*0086*/ 	.short	(.L_58 - .L_57)
.L_57:
        /*0088*/ 	.word	0x00000000


	//----- nvinfo : EIATTR_CBANK_PARAM_SIZE
	.align		4
.L_58:
        /*008c*/ 	.byte	0x03, 0x19
        /*008e*/ 	.short	0x0028


	//----- nvinfo : EIATTR_PARAM_CBANK
	.align		4
        /*0090*/ 	.byte	0x04, 0x0a
        /*0092*/ 	.short	(.L_60 - .L_59)
	.align		4
.L_59:
        /*0094*/ 	.word	index@(.nv.constant0._Z14RandomSamplingPiS_S_S_ii)
        /*0098*/ 	.short	0x0380
        /*009a*/ 	.short	0x0028


	//----- nvinfo : EIATTR_SW_WAR
	.align		4
.L_60:
        /*009c*/ 	.byte	0x04, 0x36
        /*009e*/ 	.short	(.L_62 - .L_61)
.L_61:
        /*00a0*/ 	.word	0x00000008
.L_62:


//--------------------- .nv.callgraph             --------------------------
	.section	.nv.callgraph,"",@"SHT_CUDA_CALLGRAPH"
	.align	4
	.sectionentsize	8
	.align		4
        /*0000*/ 	.word	0x00000000
	.align		4
        /*0004*/ 	.word	0xffffffff
	.align		4
        /*0008*/ 	.word	0x00000000
	.align		4
        /*000c*/ 	.word	0xfffffffe
	.align		4
        /*0010*/ 	.word	0x00000000
	.align		4
        /*0014*/ 	.word	0xfffffffd
	.align		4
        /*0018*/ 	.word	0x00000000
	.align		4
        /*001c*/ 	.word	0xfffffffc


//--------------------- .nv.constant4             --------------------------
	.section	.nv.constant4,"a",@progbits
	.align	8
	.align		8
.nv.constant4:
        /*0000*/ 	.dword	_ZN34_INTERNAL_0a410f05_4_k_cu_534664fc4cuda3std3__45__cpo5beginE
	.align		8
        /*0008*/ 	.dword	_ZN34_INTERNAL_0a410f05_4_k_cu_534664fc4cuda3std3__45__cpo3endE
	.align		8
        /*0010*/ 	.dword	_ZN34_INTERNAL_0a410f05_4_k_cu_534664fc4cuda3std3__45__cpo6cbeginE
	.align		8
        /*0018*/ 	.dword	_ZN34_INTERNAL_0a410f05_4_k_cu_534664fc4cuda3std3__45__cpo4cendE
	.align		8
        /*0020*/ 	.dword	_ZN34_INTERNAL_0a410f05_4_k_cu_534664fc4cuda3std3__436_GLOBAL__N__0a410f05_4_k_cu_534664fc6ignoreE
	.align		8
        /*0028*/ 	.dword	_ZN34_INTERNAL_0a410f05_4_k_cu_534664fc4cuda3std3__419piecewise_constructE
	.align		8
        /*0030*/ 	.dword	_ZN34_INTERNAL_0a410f05_4_k_cu_534664fc4cuda3std3__48in_placeE
	.align		8
        /*0038*/ 	.dword	_ZN34_INTERNAL_0a410f05_4_k_cu_534664fc4cuda3std6ranges3__45__cpo4swapE
	.align		8
        /*0040*/ 	.dword	_ZN34_INTERNAL_0a410f05_4_k_cu_534664fc4cuda3std6ranges3__45__cpo9iter_moveE


//--------------------- .text._Z9HistogramPiiiS_  --------------------------
	.section	.text._Z9HistogramPiiiS_,"ax",@progbits
	.align	128
        .global         _Z9HistogramPiiiS_
        .type           _Z9HistogramPiiiS_,@function
        .size           _Z9HistogramPiiiS_,(.L_x_34 - _Z9HistogramPiiiS_)
        .other          _Z9HistogramPiiiS_,@"STO_CUDA_ENTRY STV_DEFAULT"
_Z9HistogramPiiiS_:
.text._Z9HistogramPiiiS_:
[----:B------:R-:W-:Y:S01]  /*0000*/  LDC R1, c[0x0][0x37c] ;  /* 0x0000df00ff017b82 */ /* 0x000fe20000000800 */
[----:B------:R-:W0:Y:S01]  /*0010*/  S2R R0, SR_TID.X ;  /* 0x0000000000007919 */ /* 0x000e220000002100 */
[----:B------:R-:W-:Y:S01]  /*0020*/  BSSY.RECONVERGENT B0, `(.L_x_0) ;  /* 0x0000040000007945 */ /* 0x000fe20003800200 */
[----:B0-----:R-:W-:-:S13]  /*0030*/  ISETP.GT.U32.AND P0, PT, R0, 0x3e7, PT ;  /* 0x000003e70000780c */ /* 0x001fda0003f04070 */
[----:B------:R-:W-:Y:S05]  /*0040*/  @P0 BRA `(.L_x_1) ;  /* 0x0000000000f40947 */ /* 0x000fea0003800000 */
[----:B------:R-:W0:Y:S01]  /*0050*/  LDC R10, c[0x0][0x360] ;  /* 0x0000d800ff0a7b82 */ /* 0x000e220000000800 */
[----:B------:R-:W-:Y:S01]  /*0060*/  BSSY.RECONVERGENT B1, `(.L_x_2) ;  /* 0x000002b000017945 */ /* 0x000fe20003800200 */
[----:B0-----:R-:W0:Y:S01]  /*0070*/  I2F.U32.RP R7, R10 ;  /* 0x0000000a00077306 */ /* 0x001e220000209000 */
[----:B------:R-:W-:Y:S01]  /*0080*/  IMAD.IADD R4, R0, 0x1, R10 ;  /* 0x0000000100047824 */ /* 0x000fe200078e020a */
[----:B------:R-:W-:-:S04]  /*0090*/  ISETP.NE.U32.AND P2, PT, R10, RZ, PT ;  /* 0x000000ff0a00720c */ /* 0x000fc80003f45070 */
[C---:B------:R-:W-:Y:S02]  /*00a0*/  ISETP.GE.U32.AND P0, PT, R4.reuse, 0x3e8, PT ;  /* 0x000003e80400780c */ /* 0x040fe40003f06070 */
[----:B------:R-:W-:Y:S02]  /*00b0*/  VIMNMX.U32 R5, PT, PT, R4, 0x3e8, !PT ;  /* 0x000003e804057848 */ /* 0x000fe40007fe0000 */
[----:B------:R-:W-:-:S04]  /*00c0*/  SEL R6, RZ, 0x1, P0 ;  /* 0x00000001ff067807 */ /* 0x000fc80000000000 */
[----:B------:R-:W-:Y:S01]  /*00d0*/  IADD3 R5, PT, PT, R5, -R4, -R6 ;  /* 0x8000000405057210 */ /* 0x000fe20007ffe806 */
[----:B0-----:R-:W0:Y:S02]  /*00e0*/  MUFU.RCP R7, R7 ;  /* 0x0000000700077308 */ /* 0x001e240000001000 */
[----:B0-----:R-:W-:-:S06]  /*00f0*/  VIADD R2, R7, 0xffffffe ;  /* 0x0ffffffe07027836 */ /* 0x001fcc0000000000 */
[----:B------:R0:W1:Y:S02]  /*0100*/  F2I.FTZ.U32.TRUNC.NTZ R3, R2 ;  /* 0x0000000200037305 */ /* 0x000064000021f000 */
[----:B0-----:R-:W-:Y:S02]  /*0110*/  HFMA2 R2, -RZ, RZ, 0, 0 ;  /* 0x00000000ff027431 */ /* 0x001fe400000001ff */
[----:B-1----:R-:W-:-:S04]  /*0120*/  IMAD.MOV R9, RZ, RZ, -R3 ;  /* 0x000000ffff097224 */ /* 0x002fc800078e0a03 */
[----:B------:R-:W-:-:S04]  /*0130*/  IMAD R9, R9, R10, RZ ;  /* 0x0000000a09097224 */ /* 0x000fc800078e02ff */
[----:B------:R-:W-:-:S06]  /*0140*/  IMAD.HI.U32 R8, R3, R9, R2 ;  /* 0x0000000903087227 */ /* 0x000fcc00078e0002 */
[----:B------:R-:W-:-:S04]  /*0150*/  IMAD.HI.U32 R3, R8, R5, RZ ;  /* 0x0000000508037227 */ /* 0x000fc800078e00ff */
[----:B------:R-:W-:-:S04]  /*0160*/  IMAD.MOV R2, RZ, RZ, -R3 ;  /* 0x000000ffff027224 */ /* 0x000fc800078e0a03 */
[----:B------:R-:W-:-:S05]  /*0170*/  IMAD R5, R10, R2, R5 ;  /* 0x000000020a057224 */ /* 0x000fca00078e0205 */
[----:B------:R-:W-:-:S13]  /*0180*/  ISETP.GE.U32.AND P0, PT, R5, R10, PT ;  /* 0x0000000a0500720c */ /* 0x000fda0003f06070 */
[----:B------:R-:W-:Y:S02]  /*0190*/  @P0 IMAD.IADD R5, R5, 0x1, -R10 ;  /* 0x0000000105050824 */ /* 0x000fe400078e0a0a */
[----:B------:R-:W-:-:S03]  /*01a0*/  @P0 VIADD R3, R3, 0x1 ;  /* 0x0000000103030836 */ /* 0x000fc60000000000 */
[----:B------:R-:W-:-:S13]  /*01b0*/  ISETP.GE.U32.AND P1, PT, R5, R10, PT ;  /* 0x0000000a0500720c */ /* 0x000fda0003f26070 */
[----:B------:R-:W-:Y:S02]  /*01c0*/  @P1 IADD3 R3, PT, PT, R3, 0x1, RZ ;  /* 0x0000000103031810 */ /* 0x000fe40007ffe0ff */
[----:B------:R-:W-:-:S05]  /*01d0*/  @!P2 LOP3.LUT R3, RZ, R10, RZ, 0x33, !PT ;  /* 0x0000000aff03a212 */ /* 0x000fca00078e33ff */
[----:B------:R-:W-:-:S05]  /*01e0*/  IMAD.IADD R3, R6, 0x1, R3 ;  /* 0x0000000106037824 */ /* 0x000fca00078e0203 */
[C---:B------:R-:W-:Y:S02]  /*01f0*/  LOP3.LUT R2, R3.reuse, 0x3, RZ, 0xc0, !PT ;  /* 0x0000000303027812 */ /* 0x040fe400078ec0ff */
[----:B------:R-:W-:Y:S02]  /*0200*/  ISETP.GE.U32.AND P1, PT, R3, 0x3, PT ;  /* 0x000000030300780c */ /* 0x000fe40003f26070 */
[----:B------:R-:W-:Y:S01]  /*0210*/  ISETP.NE.AND P0, PT, R2, 0x3, PT ;  /* 0x000000030200780c */ /* 0x000fe20003f05270 */
[----:B------:R-:W-:-:S12]  /*0220*/  IMAD.MOV.U32 R2, RZ, RZ, R0 ;  /* 0x000000ffff027224 */ /* 0x000fd800078e0000 */
[----:B------:R-:W-:Y:S05]  /*0230*/  @!P0 BRA `(.L_x_3) ;  /* 0x0000000000348947 */ /* 0x000fea0003800000 */
[----:B------:R-:W0:Y:S01]  /*0240*/  S2UR UR5, SR_CgaCtaId ;  /* 0x00000000000579c3 */ /* 0x000e220000008800 */
[----:B------:R-:W-:Y:S01]  /*0250*/  VIADD R2, R3, 0x1 ;  /* 0x0000000103027836 */ /* 0x000fe20000000000 */
[----:B------:R-:W-:-:S04]  /*0260*/  UMOV UR4, 0x400 ;  /* 0x0000040000047882 */ /* 0x000fc80000000000 */
[----:B------:R-:W-:-:S04]  /*0270*/  LOP3.LUT R3, R2, 0x3, RZ, 0xc0, !PT ;  /* 0x0000000302037812 */ /* 0x000fc800078ec0ff */
[C---:B------:R-:W-:Y:S01]  /*0280*/  IADD3 R4, PT, PT, -R3.reuse, RZ, RZ ;  /* 0x000000ff03047210 */ /* 0x040fe20007ffe1ff */
[----:B------:R-:W-:Y:S01]  /*0290*/  IMAD R2, R3, R10, R0 ;  /* 0x0000000a03027224 */ /* 0x000fe200078e0200 */
[----:B0-----:R-:W-:-:S06]  /*02a0*/  ULEA UR4, UR5, UR4, 0x18 ;  /* 0x0000000405047291 */ /* 0x001fcc000f8ec0ff */
[----:B------:R-:W-:-:S07]  /*02b0*/  LEA R3, R0, UR4, 0x2 ;  /* 0x0000000400037c11 */ /* 0x000fce000f8e10ff */
.L_x_4:
[----:B------:R-:W-:Y:S01]  /*02c0*/  VIADD R4, R4, 0x1 ;  /* 0x0000000104047836 */ /* 0x000fe20000000000 */
[----:B------:R0:W-:Y:S04]  /*02d0*/  STS [R3], RZ ;  /* 0x000000ff03007388 */ /* 0x0001e80000000800 */
[----:B------:R-:W-:Y:S01]  /*02e0*/  ISETP.NE.AND P0, PT, R4, RZ, PT ;  /* 0x000000ff0400720c */ /* 0x000fe20003f05270 */
[----:B0-----:R-:W-:-:S12]  /*02f0*/  IMAD R3, R10, 0x4, R3 ;  /* 0x000000040a037824 */ /* 0x001fd800078e0203 */
[----:B------:R-:W-:Y:S05]  /*0300*/  @P0 BRA `(.L_x_4) ;  /* 0xfffffffc00ec0947 */ /* 0x000fea000383ffff */
.L_x_3:
[----:B------:R-:W-:Y:S05]  /*0310*/  BSYNC.RECONVERGENT B1 ;  /* 0x0000000000017941 */ /* 0x000fea0003800200 */
.L_x_2:
[----:B------:R-:W-:Y:S05]  /*0320*/  @!P1 BRA `(.L_x_1) ;  /* 0x00000000003c9947 */ /* 0x000fea0003800000 */
[----:B------:R-:W0:Y:S01]  /*0330*/  S2UR UR5, SR_CgaCtaId ;  /* 0x00000000000579c3 */ /* 0x000e220000008800 */
[----:B------:R-:W-:Y:S02]  /*0340*/  UMOV UR4, 0x400 ;  /* 0x0000040000047882 */ /* 0x000fe40000000000 */
[----:B0-----:R-:W-:-:S06]  /*0350*/  ULEA UR4, UR5, UR4, 0x18 ;  /* 0x0000000405047291 */ /* 0x001fcc000f8ec0ff */
[----:B------:R-:W-:-:S07]  /*0360*/  LEA R3, R2, UR4, 0x2 ;  /* 0x0000000402037c11 */ /* 0x000fce000f8e10ff */
.L_x_5:
[C---:B------:R-:W-:Y:S01]  /*0370*/  LEA R4, R10.reuse, R3, 0x2 ;  /* 0x000000030a047211 */ /* 0x040fe200078e10ff */
[C-C-:B------:R-:W-:Y:S01]  /*0380*/  IMAD R5, R10.reuse, 0x8, R3.reuse ;  /* 0x000000080a057824 */ /* 0x140fe200078e0203 */
[----:B------:R0:W-:Y:S01]  /*0390*/  STS [R3], RZ ;  /* 0x000000ff03007388 */ /* 0x0001e20000000800 */
[C---:B------:R-:W-:Y:S02]  /*03a0*/  IMAD R6, R10.reuse, 0xc, R3 ;  /* 0x0000000c0a067824 */ /* 0x040fe400078e0203 */
[----:B------:R-:W-:Y:S01]  /*03b0*/  IMAD R2, R10, 0x4, R2 ;  /* 0x000000040a027824 */ /* 0x000fe200078e0202 */
[----:B------:R1:W-:Y:S04]  /*03c0*/  STS [R4], RZ ;  /* 0x000000ff04007388 */ /* 0x0003e80000000800 */
[----:B------:R1:W-:Y:S01]  /*03d0*/  STS [R5], RZ ;  /* 0x000000ff05007388 */ /* 0x0003e20000000800 */
[----:B------:R-:W-:-:S02]  /*03e0*/  ISETP.GE.U32.AND P0, PT, R2, 0x3e8, PT ;  /* 0x000003e80200780c */ /* 0x000fc40003f06070 */
[----:B0-----:R-:W-:Y:S01]  /*03f0*/  LEA R3, R10, R3, 0x4 ;  /* 0x000000030a037211 */ /* 0x001fe200078e20ff */
[----:B------:R1:W-:Y:S10]  /*0400*/  STS [R6], RZ ;  /* 0x000000ff06007388 */ /* 0x0003f40000000800 */
[----:B-1----:R-:W-:Y:S05]  /*0410*/  @!P0 BRA `(.L_x_5) ;  /* 0xfffffffc00d48947 */ /* 0x002fea000383ffff */
.L_x_1:
[----:B------:R-:W-:Y:S05]  /*0420*/  BSYNC.RECONVERGENT B0 ;  /* 0x0000000000007941 */ /* 0x000fea0003800200 */
.L_x_0:
[----:B------:R-:W0:Y:S01]  /*0430*/  S2UR UR6, SR_CTAID.X ;  /* 0x00000000000679c3 */ /* 0x000e220000002500 */
[----:B------:R-:W1:Y:S01]  /*0440*/  LDCU.64 UR4, c[0x0][0x388] ;  /* 0x00007100ff0477ac */ /* 0x000e620008000a00 */
[----:B------:R-:W-:Y:S01]  /*0450*/  BSSY.RECONVERGENT B0, `(.L_x_6) ;  /* 0x000001c000007945 */ /* 0x000fe20003800200 */
[----:B------:R-:W2:Y:S05]  /*0460*/  LDCU.64 UR8, c[0x0][0x358] ;  /* 0x00006b00ff0877ac */ /* 0x000eaa0008000a00 */
[----:B------:R-:W0:Y:S01]  /*0470*/  LDC R3, c[0x0][0x360] ;  /* 0x0000d800ff037b82 */ /* 0x000e220000000800 */
[----:B-1----:R-:W-:Y:S01]  /*0480*/  UIMAD UR4, UR5, UR4, URZ ;  /* 0x00000004050472a4 */ /* 0x002fe2000f8e02ff */
[----:B0-----:R-:W-:-:S06]  /*0490*/  IMAD R2, R3, UR6, R0 ;  /* 0x0000000603027c24 */ /* 0x001fcc000f8e0200 */
[----:B------:R-:W-:Y:S01]  /*04a0*/  BAR.SYNC.DEFER_BLOCKING 0x0 ;  /* 0x0000000000007b1d */ /* 0x000fe20000010000 */
[----:B------:R-:W-:-:S13]  /*04b0*/  ISETP.GE.AND P0, PT, R2, UR4, PT ;  /* 0x0000000402007c0c */ /* 0x000fda000bf06270 */
[----:B--2---:R-:W-:Y:S05]  /*04c0*/  @P0 BRA `(.L_x_7) ;  /* 0x0000000000500947 */ /* 0x004fea0003800000 */
[----:B------:R-:W0:Y:S01]  /*04d0*/  LDC.64 R6, c[0x0][0x380] ;  /* 0x0000e000ff067b82 */ /* 0x000e220000000a00 */
[----:B------:R-:W1:Y:S02]  /*04e0*/  LDCU UR5, c[0x0][0x370] ;  /* 0x00006e00ff0577ac */ /* 0x000e640008000800 */
[----:B-1----:R-:W-:-:S07]  /*04f0*/  IMAD R9, R3, UR5, RZ ;  /* 0x0000000503097c24 */ /* 0x002fce000f8e02ff */
.L_x_10:
[----:B0-----:R-:W-:-:S06]  /*0500*/  IMAD.WIDE R4, R2, 0x4, R6 ;  /* 0x0000000402047825 */ /* 0x001fcc00078e0206 */
[----:B------:R-:W2:Y:S01]  /*0510*/  LDG.E R4, desc[UR8][R4.64] ;  /* 0x0000000804047981 */ /* 0x000ea2000c1e1900 */
[----:B------:R-:W-:Y:S01]  /*0520*/  IMAD.IADD R2, R9, 0x1, R2 ;  /* 0x0000000109027824 */ /* 0x000fe200078e0202 */
[----:B------:R-:W-:Y:S04]  /*0530*/  BSSY.RECONVERGENT B1, `(.L_x_8) ;  /* 0x000000c000017945 */ /* 0x000fe80003800200 */
[----:B------:R-:W-:Y:S02]  /*0540*/  ISETP.GE.AND P1, PT, R2, UR4, PT ;  /* 0x0000000402007c0c */ /* 0x000fe4000bf26270 */
[----:B--2---:R-:W-:-:S13]  /*0550*/  ISETP.GT.AND P0, PT, R4, 0x9c3f, PT ;  /* 0x00009c3f0400780c */ /* 0x004fda0003f04270 */
[----:B------:R-:W-:Y:S05]  /*0560*/  @P0 BRA `(.L_x_9) ;  /* 0x0000000000200947 */ /* 0x000fea0003800000 */
[----:B------:R-:W0:Y:S01]  /*0570*/  S2UR UR6, SR_CgaCtaId ;  /* 0x00000000000679c3 */ /* 0x000e220000008800 */
[----:B------:R-:W-:Y:S01]  /*0580*/  IMAD.HI R4, R4, 0x66666667, RZ ;  /* 0x6666666704047827 */ /* 0x000fe200078e02ff */
[----:B------:R-:W-:-:S04]  /*0590*/  UMOV UR5, 0x400 ;  /* 0x0000040000057882 */ /* 0x000fc80000000000 */
[----:B------:R-:W-:-:S04]  /*05a0*/  SHF.R.U32.HI R5, RZ, 0x1f, R4 ;  /* 0x0000001fff057819 */ /* 0x000fc80000011604 */
[----:B------:R-:W-:Y:S01]  /*05b0*/  LEA.HI.SX32 R5, R4, R5, 0x1c ;  /* 0x0000000504057211 */ /* 0x000fe200078fe2ff */
[----:B0-----:R-:W-:-:S06]  /*05c0*/  ULEA UR5, UR6, UR5, 0x18 ;  /* 0x0000000506057291 */ /* 0x001fcc000f8ec0ff */
[----:B------:R-:W-:-:S05]  /*05d0*/  LEA R5, R5, UR5, 0x2 ;  /* 0x0000000505057c11 */ /* 0x000fca000f8e10ff */
[----:B------:R0:W-:Y:S02]  /*05e0*/  ATOMS.POPC.INC.32 RZ, [R5+URZ] ;  /* 0x0000000005ff7f8c */ /* 0x0001e4000d8000ff */
.L_x_9:
[----:B------:R-:W-:Y:S05]  /*05f0*/  BSYNC.RECONVERGENT B1 ;  /* 0x0000000000017941 */ /* 0x000fea0003800200 */
.L_x_8:
[----:B------:R-:W-:Y:S05]  /*0600*/  @!P1 BRA `(.L_x_10) ;  /* 0xfffffffc00bc9947 */ /* 0x000fea000383ffff */
.L_x_7:
[----:B------:R-:W-:Y:S05]  /*0610*/  BSYNC.RECONVERGENT B0 ;  /* 0x0000000000007941 */ /* 0x000fea0003800200 */
.L_x_6:
[----:B------:R-:W-:Y:S01]  /*0620*/  BAR.SYNC.DEFER_BLOCKING 0x0 ;  /* 0x0000000000007b1d */ /* 0x000fe20000010000 */
[----:B------:R-:W-:-:S13]  /*0630*/  ISETP.GT.U32.AND P0, PT, R0, 0x3e7, PT ;  /* 0x000003e70000780c */ /* 0x000fda0003f04070 */
[----:B------:R-:W-:Y:S05]  /*0640*/  @P0 EXIT ;  /* 0x000000000000094d */ /* 0x000fea0003800000 */
[----:B------:R-:W1:Y:S01]  /*0650*/  I2F.U32.RP R8, R3 ;  /* 0x0000000300087306 */ /* 0x000e620000209000 */
[----:B------:R-:W-:Y:S01]  /*0660*/  IMAD.IADD R2, R0, 0x1, R3 ;  /* 0x0000000100027824 */ /* 0x000fe200078e0203 */
[----:B------:R-:W-:Y:S01]  /*0670*/  ISETP.NE.U32.AND P2, PT, R3, RZ, PT ;  /* 0x000000ff0300720c */ /* 0x000fe20003f45070 */
[----:B------:R-:W-:Y:S03]  /*0680*/  BSSY.RECONVERGENT B0, `(.L_x_11) ;  /* 0x000002b000007945 */ /* 0x000fe60003800200 */
[C---:B------:R-:W-:Y:S02]  /*0690*/  ISETP.GE.U32.AND P0, PT, R2.reuse, 0x3e8, PT ;  /* 0x000003e80200780c */ /* 0x040fe40003f06070 */
[----:B------:R-:W-:Y:S01]  /*06a0*/  VIMNMX.U32 R7, PT, PT, R2, 0x3e8, !PT ;  /* 0x000003e802077848 */ /* 0x000fe20007fe0000 */
[----:B-1----:R-:W1:Y:S02]  /*06b0*/  MUFU.RCP R8, R8 ;  /* 0x0000000800087308 */ /* 0x002e640000001000 */
[----:B-1----:R-:W-:-:S06]  /*06c0*/  VIADD R4, R8, 0xffffffe ;  /* 0x0ffffffe08047836 */ /* 0x002fcc0000000000 */
[----:B0-----:R0:W1:Y:S02]  /*06d0*/  F2I.FTZ.U32.TRUNC.NTZ R5, R4 ;  /* 0x0000000400057305 */ /* 0x001064000021f000 */
[----:B0-----:R-:W-:Y:S01]  /*06e0*/  IMAD.MOV.U32 R4, RZ, RZ, RZ ;  /* 0x000000ffff047224 */ /* 0x001fe200078e00ff */
[----:B-1----:R-:W-:-:S05]  /*06f0*/  IADD3 R6, PT, PT, RZ, -R5, RZ ;  /* 0x80000005ff067210 */ /* 0x002fca0007ffe0ff */
[----:B------:R-:W-:Y:S01]  /*0700*/  IMAD R9, R6, R3, RZ ;  /* 0x0000000306097224 */ /* 0x000fe200078e02ff */
[----:B------:R-:W-:-:S03]  /*0710*/  SEL R6, RZ, 0x1, P0 ;  /* 0x00000001ff067807 */ /* 0x000fc60000000000 */
[----:B------:R-:W-:Y:S01]  /*0720*/  IMAD.HI.U32 R5, R5, R9, R4 ;  /* 0x0000000905057227 */ /* 0x000fe200078e0004 */
[----:B------:R-:W-:-:S05]  /*0730*/  IADD3 R2, PT, PT, R7, -R2, -R6 ;  /* 0x8000000207027210 */ /* 0x000fca0007ffe806 */
[----:B------:R-:W-:-:S05]  /*0740*/  IMAD.HI.U32 R5, R5, R2, RZ ;  /* 0x0000000205057227 */ /* 0x000fca00078e00ff */
[----:B------:R-:W-:-:S05]  /*0750*/  IADD3 R4, PT, PT, -R5, RZ, RZ ;  /* 0x000000ff05047210 */ /* 0x000fca0007ffe1ff */
        /* <DEDUP_REMOVED lines=10> */
[----:B------:R-:W-:-:S13]  /*0800*/  ISETP.NE.AND P0, PT, R4, 0x3, PT ;  /* 0x000000030400780c */ /* 0x000fda0003f05270 */
[----:B------:R-:W-:Y:S05]  /*0810*/  @!P0 BRA `(.L_x_12) ;  /* 0x0000000000448947 */ /* 0x000fea0003800000 */
[----:B------:R-:W0:Y:S01]  /*0820*/  S2UR UR5, SR_CgaCtaId ;  /* 0x00000000000579c3 */ /* 0x000e220000008800 */
[----:B------:R-:W-:Y:S01]  /*0830*/  VIADD R2, R2, 0x1 ;  /* 0x0000000102027836 */ /* 0x000fe20000000000 */
[----:B------:R-:W-:-:S04]  /*0840*/  UMOV UR4, 0x400 ;  /* 0x0000040000047882 */ /* 0x000fc80000000000 */
[----:B------:R-:W-:Y:S02]  /*0850*/  LOP3.LUT R2, R2, 0x3, RZ, 0xc0, !PT ;  /* 0x0000000302027812 */ /* 0x000fe400078ec0ff */
[----:B------:R-:W1:Y:S02]  /*0860*/  LDC.64 R4, c[0x0][0x390] ;  /* 0x0000e400ff047b82 */ /* 0x000e640000000a00 */
[----:B------:R-:W-:Y:S01]  /*0870*/  IADD3 R7, PT, PT, -R2, RZ, RZ ;  /* 0x000000ff02077210 */ /* 0x000fe20007ffe1ff */
[----:B0-----:R-:W-:-:S06]  /*0880*/  ULEA UR4, UR5, UR4, 0x18 ;  /* 0x0000000405047291 */ /* 0x001fcc000f8ec0ff */
[C---:B------:R-:W-:Y:S01]  /*0890*/  LEA R6, R0.reuse, UR4, 0x2 ;  /* 0x0000000400067c11 */ /* 0x040fe2000f8e10ff */
[----:B-1----:R-:W-:-:S04]  /*08a0*/  IMAD.WIDE.U32 R4, R0, 0x4, R4 ;  /* 0x0000000400047825 */ /* 0x002fc800078e0004 */
[----:B------:R-:W-:-:S07]  /*08b0*/  IMAD R0, R2, R3, R0 ;  /* 0x0000000302007224 */ /* 0x000fce00078e0200 */
.L_x_13:
[----:B------:R0:W1:Y:S01]  /*08c0*/  LDS R9, [R6] ;  /* 0x0000000006097984 */ /* 0x0000620000000800 */
[----:B------:R-:W-:-:S05]  /*08d0*/  VIADD R7, R7, 0x1 ;  /* 0x0000000107077836 */ /* 0x000fca0000000000 */
[----:B------:R-:W-:Y:S01]  /*08e0*/  ISETP.NE.AND P0, PT, R7, RZ, PT ;  /* 0x000000ff0700720c */ /* 0x000fe20003f05270 */
[C---:B0-----:R-:W-:Y:S01]  /*08f0*/  IMAD R6, R3.reuse, 0x4, R6 ;  /* 0x0000000403067824 */ /* 0x041fe200078e0206 */
[----:B-1----:R0:W-:Y:S02]  /*0900*/  REDG.E.ADD.STRONG.GPU desc[UR8][R4.64], R9 ;  /* 0x000000090400798e */ /* 0x0021e4000c12e108 */
[----:B0-----:R-:W-:-:S09]  /*0910*/  IMAD.WIDE.U32 R4, R3, 0x4, R4 ;  /* 0x0000000403047825 */ /* 0x001fd200078e0004 */
[----:B------:R-:W-:Y:S05]  /*0920*/  @P0 BRA `(.L_x_13) ;  /* 0xfffffffc00e40947 */ /* 0x000fea000383ffff */
.L_x_12:
[----:B------:R-:W-:Y:S05]  /*0930*/  BSYNC.RECONVERGENT B0 ;  /* 0x0000000000007941 */ /* 0x000fea0003800200 */
.L_x_11:
[----:B------:R-:W-:Y:S05]  /*0940*/  @!P1 EXIT ;  /* 0x000000000000994d */ /* 0x000fea0003800000 */
[----:B------:R-:W0:Y:S01]  /*0950*/  S2UR UR5, SR_CgaCtaId ;  /* 0x00000000000579c3 */ /* 0x000e220000008800 */
[----:B------:R-:W-:Y:S01]  /*0960*/  UMOV UR4, 0x400 ;  /* 0x0000040000047882 */ /* 0x000fe20000000000 */
[C---:B------:R-:W-:Y:S01]  /*0970*/  LEA R2, R3.reuse, R0, 0x1 ;  /* 0x0000000003027211 */ /* 0x040fe200078e08ff */
[----:B------:R-:W-:Y:S02]  /*0980*/  IMAD R14, R3, 0x3, R0 ;  /* 0x00000003030e7824 */ /* 0x000fe400078e0200 */
[----:B------:R-:W-:-:S03]  /*0990*/  IMAD.IADD R15, R0, 0x1, R3 ;  /* 0x00000001000f7824 */ /* 0x000fc600078e0203 */
[----:B------:R-:W1:Y:S01]  /*09a0*/  LDC.64 R4, c[0x0][0x390] ;  /* 0x0000e400ff047b82 */ /* 0x000e620000000a00 */
[----:B0-----:R-:W-:-:S06]  /*09b0*/  ULEA UR4, UR5, UR4, 0x18 ;  /* 0x0000000405047291 */ /* 0x001fcc000f8ec0ff */
[----:B------:R-:W-:-:S07]  /*09c0*/  LEA R16, R0, UR4, 0x2 ;  /* 0x0000000400107c11 */ /* 0x000fce000f8e10ff */
.L_x_14:
[C-C-:B------:R-:W-:Y:S01]  /*09d0*/  IMAD R18, R3.reuse, 0x4, R16.reuse ;  /* 0x0000000403127824 */ /* 0x140fe200078e0210 */
[C---:B------:R-:W-:Y:S01]  /*09e0*/  LEA R20, R3.reuse, R16, 0x3 ;  /* 0x0000001003147211 */ /* 0x040fe200078e18ff */
[----:B------:R-:W-:Y:S01]  /*09f0*/  IMAD R22, R3, 0xc, R16 ;  /* 0x0000000c03167824 */ /* 0x000fe200078e0210 */
[----:B0-----:R0:W2:Y:S01]  /*0a00*/  LDS R17, [R16] ;  /* 0x0000000010117984 */ /* 0x0010a20000000800 */
[----:B-1----:R-:W-:-:S03]  /*0a10*/  IMAD.WIDE.U32 R6, R0, 0x4, R4 ;  /* 0x0000000400067825 */ /* 0x002fc600078e0004 */
[----:B------:R-:W1:Y:S01]  /*0a20*/  LDS R19, [R18] ;  /* 0x0000000012137984 */ /* 0x000e620000000800 */
[----:B------:R-:W-:-:S03]  /*0a30*/  IMAD.WIDE.U32 R8, R15, 0x4, R4 ;  /* 0x000000040f087825 */ /* 0x000fc600078e0004 */
[----:B------:R-:W3:Y:S01]  /*0a40*/  LDS R21, [R20] ;  /* 0x0000000014157984 */ /* 0x000ee20000000800 */
[----:B------:R-:W-:-:S03]  /*0a50*/  IMAD.WIDE.U32 R10, R2, 0x4, R4 ;  /* 0x00000004020a7825 */ /* 0x000fc600078e0004 */
[----:B------:R-:W4:Y:S01]  /*0a60*/  LDS R23, [R22] ;  /* 0x0000000016177984 */ /* 0x000f220000000800 */
[----:B------:R-:W-:Y:S01]  /*0a70*/  IADD3 R0, PT, PT, R3, R0, R3 ;  /* 0x0000000003007210 */ /* 0x000fe20007ffe003 */
[----:B------:R-:W-:-:S03]  /*0a80*/  IMAD.WIDE.U32 R12, R14, 0x4, R4 ;  /* 0x000000040e0c7825 */ /* 0x000fc600078e0004 */
[----:B------:R-:W-:-:S04]  /*0a90*/  IADD3 R0, PT, PT, R3, R0, R3 ;  /* 0x0000000003007210 */ /* 0x000fc80007ffe003 */
[----:B------:R-:W-:Y:S01]  /*0aa0*/  ISETP.GE.U32.AND P0, PT, R0, 0x3e8, PT ;  /* 0x000003e80000780c */ /* 0x000fe20003f06070 */
[C---:B------:R-:W-:Y:S01]  /*0ab0*/  IMAD R2, R3.reuse, 0x4, R2 ;  /* 0x0000000403027824 */ /* 0x040fe200078e0202 */
[C---:B------:R-:W-:Y:S01]  /*0ac0*/  LEA R15, R3.reuse, R15, 0x2 ;  /* 0x0000000f030f7211 */ /* 0x040fe200078e10ff */
[C---:B------:R-:W-:Y:S02]  /*0ad0*/  IMAD R14, R3.reuse, 0x4, R14 ;  /* 0x00000004030e7824 */ /* 0x040fe400078e020e */
[----:B0-----:R-:W-:Y:S01]  /*0ae0*/  IMAD R16, R3, 0x10, R16 ;  /* 0x0000001003107824 */ /* 0x001fe200078e0210 */
[----:B--2---:R0:W-:Y:S04]  /*0af0*/  REDG.E.ADD.STRONG.GPU desc[UR8][R6.64], R17 ;  /* 0x000000110600798e */ /* 0x0041e8000c12e108 */
[----:B-1----:R0:W-:Y:S04]  /*0b00*/  REDG.E.ADD.STRONG.GPU desc[UR8][R8.64], R19 ;  /* 0x000000130800798e */ /* 0x0021e8000c12e108 */
[----:B---3--:R0:W-:Y:S04]  /*0b10*/  REDG.E.ADD.STRONG.GPU desc[UR8][R10.64], R21 ;  /* 0x000000150a00798e */ /* 0x0081e8000c12e108 */
[----:B----4-:R0:W-:Y:S01]  /*0b20*/  REDG.E.ADD.STRONG.GPU desc[UR8][R12.64], R23 ;  /* 0x000000170c00798e */ /* 0x0101e2000c12e108 */
[----:B------:R-:W-:Y:S05]  /*0b30*/  @!P0 BRA `(.L_x_14) ;  /* 0xfffffffc00a48947 */ /* 0x000fea000383ffff */
[----:B------:R-:W-:Y:S05]  /*0b40*/  EXIT ;  /* 0x000000000000794d */ /* 0x000fea0003800000 */
.L_x_15:
[----:B------:R-:W-:-:S00]  /*0b50*/  BRA `(.L_x_15) ;  /* 0xfffffffc00fc7947 */ /* 0x000fc0000383ffff */
[----:B------:R-:W-:-:S00]  /*0b60*/  NOP ;  /* 0x0000000000007918 */ /* 0x000fc00000000000 */
        /* <DEDUP_REMOVED lines=9> */
.L_x_34:


//--------------------- .text._Z14RandomSamplingPiS_S_S_ii --------------------------
	.section	.text._Z14RandomSamplingPiS_S_S_ii,"ax",@progbits
	.align	128
        .global         _Z14RandomSamplingPiS_S_S_ii
        .type           _Z14RandomSamplingPiS_S_S_ii,@function
        .size           _Z14RandomSamplingPiS_S_S_ii,(.L_x_33 - _Z14RandomSamplingPiS_S_S_ii)
        .other          _Z14RandomSamplingPiS_S_S_ii,@"STO_CUDA_ENTRY STV_DEFAULT"
_Z14RandomSamplingPiS_S_S_ii:
.text._Z14RandomSamplingPiS_S_S_ii:
[----:B------:R-:W-:Y:S01]  /*0000*/  LDC R1, c[0x0][0x37c] ;  /* 0x0000df00ff017b82 */ /* 0x000fe20000000800 */
[----:B------:R-:W0:Y:S07]  /*0010*/  S2R R2, SR_TID.X ;  /* 0x0000000000027919 */ /* 0x000e2e0000002100 */
[----:B------:R-:W0:Y:S08]  /*0020*/  S2UR UR4, SR_CTAID.X ;  /* 0x00000000000479c3 */ /* 0x000e300000002500 */
[----:B------:R-:W0:Y:S08]  /*0030*/  LDC R5, c[0x0][0x360] ;  /* 0x0000d800ff057b82 */ /* 0x000e300000000800 */
[----:B------:R-:W1:Y:S01]  /*0040*/  LDC.64 R6, c[0x0][0x3a0] ;  /* 0x0000e800ff067b82 */ /* 0x000e620000000a00 */
[----:B0-----:R-:W-:Y:S01]  /*0050*/  IMAD R3, R5, UR4, R2 ;  /* 0x0000000405037c24 */ /* 0x001fe2000f8e0202 */
[----:B-1----:R-:W-:-:S04]  /*0060*/  ISETP.GE.AND P0, PT, R7, 0x1, PT ;  /* 0x000000010700780c */ /* 0x002fc80003f06270 */
[----:B------:R-:W-:-:S13]  /*0070*/  ISETP.GE.OR P0, PT, R3, R6, !P0 ;  /* 0x000000060300720c */ /* 0x000fda0004706670 */
[----:B------:R-:W-:Y:S05]  /*0080*/  @P0 EXIT ;  /* 0x000000000000094d */ /* 0x000fea0003800000 */
[----:B------:R-:W0:Y:S01]  /*0090*/  LDCU UR4, c[0x0][0x370] ;  /* 0x00006e00ff0477ac */ /* 0x000e220008000800 */
[----:B------:R-:W1:Y:S01]  /*00a0*/  LDCU.64 UR6, c[0x0][0x358] ;  /* 0x00006b00ff0677ac */ /* 0x000e620008000a00 */
[----:B0-----:R-:W-:-:S07]  /*00b0*/  IMAD R4, R5, UR4, RZ ;  /* 0x0000000405047c24 */ /* 0x001fce000f8e02ff */
.L_x_27:
[----:B0-----:R-:W0:Y:S01]  /*00c0*/  LDC.64 R10, c[0x0][0x390] ;  /* 0x0000e400ff0a7b82 */ /* 0x001e220000000a00 */
[----:B--2---:R-:W2:Y:S07]  /*00d0*/  LDCU UR4, c[0x0][0x3a0] ;  /* 0x00007400ff0477ac */ /* 0x004eae0008000800 */
[----:B------:R-:W3:Y:S01]  /*00e0*/  LDC.64 R12, c[0x0][0x380] ;  /* 0x0000e000ff0c7b82 */ /* 0x000ee20000000a00 */
[----:B0-----:R-:W-:-:S06]  /*00f0*/  IMAD.WIDE R10, R3, 0x4, R10 ;  /* 0x00000004030a7825 */ /* 0x001fcc00078e020a */
[----:B-1----:R-:W3:Y:S02]  /*0100*/  LDG.E R11, desc[UR6][R10.64] ;  /* 0x000000060a0b7981 */ /* 0x002ee4000c1e1900 */
[----:B---3--:R-:W-:-:S05]  /*0110*/  IMAD.WIDE R12, R11, 0x4, R12 ;  /* 0x000000040b0c7825 */ /* 0x008fca00078e020c */
[----:B------:R-:W3:Y:S04]  /*0120*/  LDG.E R5, desc[UR6][R12.64] ;  /* 0x000000060c057981 */ /* 0x000ee8000c1e1900 */
[----:B------:R-:W3:Y:S01]  /*0130*/  LDG.E R6, desc[UR6][R12.64+0x4] ;  /* 0x000004060c067981 */ /* 0x000ee2000c1e1900 */
[--C-:B------:R-:W-:Y:S02]  /*0140*/  IMAD.MOV.U32 R7, RZ, RZ, R3.reuse ;  /* 0x000000ffff077224 */ /* 0x100fe400078e0003 */
[----:B------:R-:W-:Y:S02]  /*0150*/  IMAD.IADD R3, R4, 0x1, R3 ;  /* 0x0000000104037824 */ /* 0x000fe400078e0203 */
[----:B------:R-:W-:-:S03]  /*0160*/  IMAD.MOV.U32 R22, RZ, RZ, RZ ;  /* 0x000000ffff167224 */ /* 0x000fc600078e00ff */
[----:B--2---:R-:W-:Y:S01]  /*0170*/  ISETP.GE.AND P2, PT, R3, UR4, PT ;  /* 0x0000000403007c0c */ /* 0x004fe2000bf46270 */
[----:B---3--:R-:W-:-:S04]  /*0180*/  IMAD.IADD R6, R6, 0x1, -R5 ;  /* 0x0000000106067824 */ /* 0x008fc800078e0a05 */
[----:B------:R0:W1:Y:S08]  /*0190*/  I2F.F64.U32 R8, R6 ;  /* 0x0000000600087312 */ /* 0x0000700000201800 */
.L_x_26:
[----:B------:R-:W-:Y:S01]  /*01a0*/  ISETP.GE.AND P0, PT, R6, 0x1, PT ;  /* 0x000000010600780c */ /* 0x000fe20003f06270 */
[----:B------:R-:W-:Y:S01]  /*01b0*/  BSSY.RECONVERGENT B0, `(.L_x_16) ;  /* 0x0000069000007945 */ /* 0x000fe20003800200 */
[----:B------:R-:W-:-:S11]  /*01c0*/  MOV R0, 0xffffffff ;  /* 0xffffffff00007802 */ /* 0x000fd60000000f00 */
[----:B--2---:R-:W-:Y:S05]  /*01d0*/  @!P0 BRA `(.L_x_17) ;  /* 0x0000000400988947 */ /* 0x004fea0003800000 */
[----:B------:R-:W-:Y:S01]  /*01e0*/  IMAD R24, R2, R22, RZ ;  /* 0x0000001602187224 */ /* 0x000fe200078e02ff */
[----:B------:R-:W-:Y:S01]  /*01f0*/  BSSY.RECONVERGENT B1, `(.L_x_18) ;  /* 0x0000042000017945 */ /* 0x000fe20003800200 */
[----:B------:R-:W-:-:S03]  /*0200*/  IMAD.MOV.U32 R0, RZ, RZ, 0x1 ;  /* 0x00000001ff007424 */ /* 0x000fc600078e00ff */
[----:B------:R-:W-:-:S13]  /*0210*/  ISETP.NE.AND P0, PT, R24, RZ, PT ;  /* 0x000000ff1800720c */ /* 0x000fda0003f05270 */
[----:B------:R-:W-:Y:S05]  /*0220*/  @!P0 BRA `(.L_x_19) ;  /* 0x0000000000f88947 */ /* 0x000fea0003800000 */
[----:B------:R-:W-:Y:S01]  /*0230*/  HFMA2 R11, -RZ, RZ, 0, 0 ;  /* 0x00000000ff0b7431 */ /* 0x000fe200000001ff */
[----:B------:R-:W-:Y:S01]  /*0240*/  BSSY.RECONVERGENT B2, `(.L_x_20) ;  /* 0x0000037000027945 */ /* 0x000fe20003800200 */
[----:B------:R-:W-:Y:S02]  /*0250*/  IMAD.MOV.U32 R21, RZ, RZ, RZ ;  /* 0x000000ffff157224 */ /* 0x000fe400078e00ff */
[----:B------:R-:W-:Y:S02]  /*0260*/  IMAD.MOV.U32 R20, RZ, RZ, 0xbc8f ;  /* 0x0000bc8fff147424 */ /* 0x000fe400078e00ff */
[----:B------:R-:W-:Y:S02]  /*0270*/  IMAD.MOV.U32 R10, RZ, RZ, 0x1 ;  /* 0x00000001ff0a7424 */ /* 0x000fe400078e00ff */
[----:B------:R-:W-:-:S07]  /*0280*/  IMAD.MOV.U32 R0, RZ, RZ, RZ ;  /* 0x000000ffff007224 */ /* 0x000fce00078e00ff */
.L_x_23:
[-C--:B------:R-:W-:Y:S01]  /*0290*/  IMAD R12, R11, R20.reuse, RZ ;  /* 0x000000140b0c7224 */ /* 0x080fe200078e02ff */
[----:B------:R-:W-:Y:S01]  /*02a0*/  BSSY.RECONVERGENT B3, `(.L_x_21) ;  /* 0x000002a000037945 */ /* 0x000fe20003800200 */
[----:B------:R-:W-:-:S04]  /*02b0*/  IMAD.WIDE.U32 R18, R20, R20, RZ ;  /* 0x0000001414127225 */ /* 0x000fc800078e00ff */
[----:B------:R-:W-:Y:S02]  /*02c0*/  IMAD R13, R20, R11, R12 ;  /* 0x0000000b140d7224 */ /* 0x000fe400078e020c */
[----:B------:R-:W-:Y:S01]  /*02d0*/  IMAD.WIDE.U32 R14, R18, 0x3, RZ ;  /* 0x00000003120e7825 */ /* 0x000fe200078e00ff */
[----:B------:R-:W-:-:S03]  /*02e0*/  LOP3.LUT R14, R24, 0x1, RZ, 0xc0, !PT ;  /* 0x00000001180e7812 */ /* 0x000fc600078ec0ff */
[----:B------:R-:W-:Y:S01]  /*02f0*/  IMAD.IADD R19, R19, 0x1, R13 ;  /* 0x0000000113137824 */ /* 0x000fe200078e020d */
[----:B------:R-:W-:-:S03]  /*0300*/  ISETP.NE.U32.AND P1, PT, R14, 0x1, PT ;  /* 0x000000010e00780c */ /* 0x000fc60003f25070 */
[----:B------:R-:W-:Y:S01]  /*0310*/  IMAD.WIDE.U32 R12, R19, 0x3, RZ ;  /* 0x00000003130c7825 */ /* 0x000fe200078e00ff */
[----:B------:R-:W-:-:S03]  /*0320*/  ISETP.NE.U32.AND.EX P1, PT, RZ, RZ, PT, P1 ;  /* 0x000000ffff00720c */ /* 0x000fc60003f25110 */
[----:B------:R-:W-:-:S04]  /*0330*/  IMAD.WIDE.U32 R12, P0, R18, -0x7fffffff, R12 ;  /* 0x80000001120c7825 */ /* 0x000fc8000780000c */
[----:B------:R-:W-:Y:S01]  /*0340*/  IMAD.MOV.U32 R16, RZ, RZ, R13 ;  /* 0x000000ffff107224 */ /* 0x000fe200078e000d */
[----:B------:R-:W-:Y:S02]  /*0350*/  IADD3.X R17, PT, PT, RZ, RZ, RZ, P0, !PT ;  /* 0x000000ffff117210 */ /* 0x000fe400007fe4ff */
[----:B------:R-:W-:-:S05]  /*0360*/  IADD3 RZ, P0, PT, R15, R12, RZ ;  /* 0x0000000c0fff7210 */ /* 0x000fca0007f1e0ff */
[----:B------:R-:W-:Y:S01]  /*0370*/  IMAD.WIDE.U32.X R16, R19, -0x7fffffff, R16, P0 ;  /* 0x8000000113107825 */ /* 0x000fe200000e0410 */
[----:B------:R-:W-:-:S04]  /*0380*/  ISETP.GT.U32.AND P0, PT, R24, 0x1, PT ;  /* 0x000000011800780c */ /* 0x000fc80003f04070 */
[--C-:B------:R-:W-:Y:S02]  /*0390*/  SHF.R.U64 R15, R16, 0x1e, R17.reuse ;  /* 0x0000001e100f7819 */ /* 0x100fe40000001211 */
[----:B------:R-:W-:-:S03]  /*03a0*/  SHF.R.U32.HI R14, RZ, 0x1e, R17 ;  /* 0x0000001eff0e7819 */ /* 0x000fc60000011611 */
[----:B------:R-:W-:-:S04]  /*03b0*/  IMAD.WIDE.U32 R18, R15, -0x7fffffff, R18 ;  /* 0x800000010f127825 */ /* 0x000fc800078e0012 */
[----:B------:R-:W-:Y:S01]  /*03c0*/  IMAD R14, R14, -0x7fffffff, RZ ;  /* 0x800000010e0e7824 */ /* 0x000fe200078e02ff */
[----:B------:R-:W-:Y:S06]  /*03d0*/  @P1 BRA `(.L_x_22) ;  /* 0x0000000000581947 */ /* 0x000fec0003800000 */
[-C--:B------:R-:W-:Y:S02]  /*03e0*/  IMAD R0, R0, R20.reuse, RZ ;  /* 0x0000001400007224 */ /* 0x080fe400078e02ff */
[----:B------:R-:W-:-:S04]  /*03f0*/  IMAD.WIDE.U32 R12, R10, R20, RZ ;  /* 0x000000140a0c7225 */ /* 0x000fc800078e00ff */
[----:B------:R-:W-:Y:S02]  /*0400*/  IMAD R11, R11, R10, R0 ;  /* 0x0000000a0b0b7224 */ /* 0x000fe400078e0200 */
[----:B------:R-:W-:-:S04]  /*0410*/  IMAD.WIDE.U32 R26, R12, 0x5, RZ ;  /* 0x000000050c1a7825 */ /* 0x000fc800078e00ff */
[----:B------:R-:W-:-:S04]  /*0420*/  IMAD.IADD R13, R13, 0x1, R11 ;  /* 0x000000010d0d7824 */ /* 0x000fc800078e020b */
[----:B------:R-:W-:-:S04]  /*0430*/  IMAD.WIDE.U32 R16, R13, 0x5, RZ ;  /* 0x000000050d107825 */ /* 0x000fc800078e00ff */
[----:B------:R-:W-:-:S04]  /*0440*/  IMAD.WIDE.U32 R16, P1, R12, 0x2, R16 ;  /* 0x000000020c107825 */ /* 0x000fc80007820010 */
[----:B------:R-:W-:Y:S01]  /*0450*/  IMAD.X R11, RZ, RZ, RZ, P1 ;  /* 0x000000ffff0b7224 */ /* 0x000fe200008e06ff */
[----:B------:R-:W-:Y:S02]  /*0460*/  IADD3 RZ, P1, PT, R27, R16, RZ ;  /* 0x000000101bff7210 */ /* 0x000fe40007f3e0ff */
[----:B------:R-:W-:-:S05]  /*0470*/  MOV R10, R17 ;  /* 0x00000011000a7202 */ /* 0x000fca0000000f00 */
[----:B------:R-:W-:-:S03]  /*0480*/  IMAD.WIDE.U32.X R10, R13, 0x2, R10, P1 ;  /* 0x000000020d0a7825 */ /* 0x000fc600008e040a */
[----:B------:R-:W-:-:S05]  /*0490*/  IADD3 R17, P1, PT, R12, -R10, RZ ;  /* 0x8000000a0c117210 */ /* 0x000fca0007f3e0ff */
[----:B------:R-:W-:-:S05]  /*04a0*/  IMAD.X R0, R13, 0x1, ~R11, P1 ;  /* 0x000000010d007824 */ /* 0x000fca00008e0e0b */
[--C-:B------:R-:W-:Y:S02]  /*04b0*/  SHF.R.U64 R17, R17, 0x1, R0.reuse ;  /* 0x0000000111117819 */ /* 0x100fe40000001200 */
[----:B------:R-:W-:Y:S02]  /*04c0*/  SHF.R.U32.HI R23, RZ, 0x1, R0 ;  /* 0x00000001ff177819 */ /* 0x000fe40000011600 */
[----:B------:R-:W-:-:S05]  /*04d0*/  IADD3 R17, P1, PT, R17, R10, RZ ;  /* 0x0000000a11117210 */ /* 0x000fca0007f3e0ff */
[----:B------:R-:W-:-:S05]  /*04e0*/  IMAD.X R0, R23, 0x1, R11, P1 ;  /* 0x0000000117007824 */ /* 0x000fca00008e060b */
[--C-:B------:R-:W-:Y:S02]  /*04f0*/  SHF.R.U64 R17, R17, 0x1e, R0.reuse ;  /* 0x0000001e11117819 */ /* 0x100fe40000001200 */
[----:B------:R-:W-:-:S03]  /*0500*/  SHF.R.U32.HI R0, RZ, 0x1e, R0 ;  /* 0x0000001eff007819 */ /* 0x000fc60000011600 */
[----:B------:R-:W-:-:S04]  /*0510*/  IMAD.WIDE.U32 R10, R17, -0x7fffffff, R12 ;  /* 0x80000001110a7825 */ /* 0x000fc800078e000c */
[----:B------:R-:W-:-:S05]  /*0520*/  IMAD R0, R0, -0x7fffffff, RZ ;  /* 0x8000000100007824 */ /* 0x000fca00078e02ff */
[----:B------:R-:W-:-:S07]  /*0530*/  IADD3 R0, PT, PT, R11, -R17, R0 ;  /* 0x800000110b007210 */ /* 0x000fce0007ffe000 */
.L_x_22:
[----:B------:R-:W-:Y:S05]  /*0540*/  BSYNC.RECONVERGENT B3 ;  /* 0x0000000000037941 */ /* 0x000fea0003800200 */
.L_x_21:
[----:B------:R-:W-:Y:S01]  /*0550*/  ISETP.GT.U32.AND.EX P0, PT, R21, RZ, PT, P0 ;  /* 0x000000ff1500720c */ /* 0x000fe20003f04100 */
[----:B------:R-:W-:Y:S01]  /*0560*/  IMAD.MOV.U32 R20, RZ, RZ, R18 ;  /* 0x000000ffff147224 */ /* 0x000fe200078e0012 */
[--C-:B------:R-:W-:Y:S02]  /*0570*/  SHF.R.U64 R24, R24, 0x1, R21.reuse ;  /* 0x0000000118187819 */ /* 0x100fe40000001215 */
[----:B------:R-:W-:Y:S02]  /*0580*/  SHF.R.U32.HI R21, RZ, 0x1, R21 ;  /* 0x00000001ff157819 */ /* 0x000fe40000011615 */
[----:B------:R-:W-:-:S07]  /*0590*/  IADD3 R11, PT, PT, R19, -R15, R14 ;  /* 0x8000000f130b7210 */ /* 0x000fce0007ffe00e */
[----:B------:R-:W-:Y:S05]  /*05a0*/  @P0 BRA `(.L_x_23) ;  /* 0xfffffffc00380947 */ /* 0x000fea000383ffff */
[----:B------:R-:W-:Y:S05]  /*05b0*/  BSYNC.RECONVERGENT B2 ;  /* 0x0000000000027941 */ /* 0x000fea0003800200 */
.L_x_20:
[----:B------:R-:W-:-:S05]  /*05c0*/  IMAD.HI.U32 R11, R10, 0x3, RZ ;  /* 0x000000030a0b7827 */ /* 0x000fca00078e00ff */
[----:B------:R-:W-:-:S04]  /*05d0*/  IADD3 R0, PT, PT, -R11, R10, RZ ;  /* 0x0000000a0b007210 */ /* 0x000fc80007ffe1ff */
[----:B------:R-:W-:-:S04]  /*05e0*/  LEA.HI R0, R0, R11, RZ, 0x1f ;  /* 0x0000000b00007211 */ /* 0x000fc800078ff8ff */
[----:B------:R-:W-:-:S05]  /*05f0*/  SHF.R.U32.HI R11, RZ, 0x1e, R0 ;  /* 0x0000001eff0b7819 */ /* 0x000fca0000011600 */
[----:B------:R-:W-:-:S07]  /*0600*/  IMAD R0, R11, -0x7fffffff, R10 ;  /* 0x800000010b007824 */ /* 0x000fce00078e020a */
.L_x_19:
[----:B------:R-:W-:Y:S05]  /*0610*/  BSYNC.RECONVERGENT B1 ;  /* 0x0000000000017941 */ /* 0x000fea0003800200 */
.L_x_18:
[----:B------:R-:W2:Y:S01]  /*0620*/  MUFU.RCP64H R13, 2.14748262400000000000e+09 ;  /* 0x41dfffff000d7908 */ /* 0x000ea20000001800 */
[----:B------:R-:W-:Y:S01]  /*0630*/  IMAD.HI.U32 R10, R0, -0x4370ec6f, RZ ;  /* 0xbc8f1391000a7827 */ /* 0x000fe200078e00ff */
[----:B------:R-:W-:Y:S03]  /*0640*/  BSSY.RECONVERGENT B1, `(.L_x_24) ;  /* 0x000001d000017945 */ /* 0x000fe60003800200 */
[----:B------:R-:W-:Y:S01]  /*0650*/  IMAD.MOV.U32 R11, RZ, RZ, 0x41dfffff ;  /* 0x41dfffffff0b7424 */ /* 0x000fe200078e00ff */
[----:B------:R-:W-:Y:S01]  /*0660*/  SHF.R.U32.HI R15, RZ, 0xf, R10 ;  /* 0x0000000fff0f7819 */ /* 0x000fe2000001160a */
[----:B------:R-:W-:Y:S02]  /*0670*/  IMAD.MOV.U32 R10, RZ, RZ, -0x800000 ;  /* 0xff800000ff0a7424 */ /* 0x000fe400078e00ff */
[----:B------:R-:W-:Y:S02]  /*0680*/  IMAD.MOV.U32 R12, RZ, RZ, 0x1 ;  /* 0x00000001ff0c7424 */ /* 0x000fe400078e00ff */
[----:B------:R-:W-:-:S02]  /*0690*/  IMAD R0, R15, -0xadc8, R0 ;  /* 0xffff52380f007824 */ /* 0x000fc400078e0200 */
[----:B------:R-:W-:Y:S02]  /*06a0*/  IMAD R17, R15, 0xd47, RZ ;  /* 0x00000d470f117824 */ /* 0x000fe400078e02ff */
[----:B------:R-:W-:Y:S01]  /*06b0*/  IMAD R0, R0, 0xbc8f, RZ ;  /* 0x0000bc8f00007824 */ /* 0x000fe200078e02ff */
[----:B--2---:R-:W-:Y:S02]  /*06c0*/  DFMA R14, R12, -R10, 1 ;  /* 0x3ff000000c0e742b */ /* 0x004fe4000000080a */
[----:B------:R-:W-:Y:S02]  /*06d0*/  LOP3.LUT R19, R17, 0x7fffffff, RZ, 0x3c, !PT ;  /* 0x7fffffff11137812 */ /* 0x000fe400078e3cff */
[----:B------:R-:W-:-:S04]  /*06e0*/  ISETP.GE.U32.AND P0, PT, R0, R17, PT ;  /* 0x000000110000720c */ /* 0x000fc80003f06070 */
[----:B------:R-:W-:-:S09]  /*06f0*/  DFMA R14, R14, R14, R14 ;  /* 0x0000000e0e0e722b */ /* 0x000fd2000000000e */
[----:B------:R-:W-:Y:S01]  /*0700*/  @P0 IADD3 R19, PT, PT, -R17, RZ, RZ ;  /* 0x000000ff11130210 */ /* 0x000fe20007ffe1ff */
[----:B------:R-:W-:-:S03]  /*0710*/  DFMA R14, R12, R14, R12 ;  /* 0x0000000e0c0e722b */ /* 0x000fc6000000000c */
[----:B------:R-:W-:-:S05]  /*0720*/  IADD3 R12, PT, PT, R0, -0x1, R19 ;  /* 0xffffffff000c7810 */ /* 0x000fca0007ffe013 */
[C---:B------:R-:W-:Y:S01]  /*0730*/  DFMA R16, R14.reuse, -R10, 1 ;  /* 0x3ff000000e10742b */ /* 0x040fe2000000080a */
[----:B------:R-:W2:Y:S07]  /*0740*/  I2F.F64.U32 R12, R12 ;  /* 0x0000000c000c7312 */ /* 0x000eae0000201800 */
[----:B------:R-:W-:-:S08]  /*0750*/  DFMA R16, R14, R16, R14 ;  /* 0x000000100e10722b */ /* 0x000fd0000000000e */
[----:B--2---:R-:W-:Y:S01]  /*0760*/  DMUL R14, R12, R16 ;  /* 0x000000100c0e7228 */ /* 0x004fe20000000000 */
[----:B------:R-:W-:-:S07]  /*0770*/  FSETP.GEU.AND P1, PT, |R13|, 6.5827683646048100446e-37, PT ;  /* 0x036000000d00780b */ /* 0x000fce0003f2e200 */
[----:B------:R-:W-:-:S08]  /*0780*/  DFMA R10, R14, -R10, R12 ;  /* 0x8000000a0e0a722b */ /* 0x000fd0000000000c */
[----:B------:R-:W-:-:S10]  /*0790*/  DFMA R10, R16, R10, R14 ;  /* 0x0000000a100a722b */ /* 0x000fd4000000000e */
[----:B------:R-:W-:-:S05]  /*07a0*/  FFMA R0, RZ, 27.999998092651367188, R11 ;  /* 0x41dfffffff007823 */ /* 0x000fca000000000b */
[----:B------:R-:W-:-:S13]  /*07b0*/  FSETP.GT.AND P0, PT, |R0|, 1.469367938527859385e-39, PT ;  /* 0x001000000000780b */ /* 0x000fda0003f04200 */
[----:B------:R-:W-:Y:S05]  /*07c0*/  @P0 BRA P1, `(.L_x_25) ;  /* 0x0000000000100947 */ /* 0x000fea0000800000 */
[----:B------:R-:W-:-:S07]  /*07d0*/  MOV R0, 0x7f0 ;  /* 0x000007f000007802 */ /* 0x000fce0000000f00 */
[----:B01----:R-:W-:Y:S05]  /*07e0*/  CALL.REL.NOINC `($__internal_0_$__cuda_sm20_div_rn_f64_full) ;  /* 0x0000000000587944 */ /* 0x003fea0003c00000 */
[----:B------:R-:W-:Y:S02]  /*07f0*/  IMAD.MOV.U32 R10, RZ, RZ, R16 ;  /* 0x000000ffff0a7224 */ /* 0x000fe400078e0010 */
[----:B------:R-:W-:-:S07]  /*0800*/  IMAD.MOV.U32 R11, RZ, RZ, R17 ;  /* 0x000000ffff0b7224 */ /* 0x000fce00078e0011 */
.L_x_25:
[----:B------:R-:W-:Y:S05]  /*0810*/  BSYNC.RECONVERGENT B1 ;  /* 0x0000000000017941 */ /* 0x000fea0003800200 */
.L_x_24:
[----:B-1----:R-:W-:-:S06]  /*0820*/  DFMA R10, R8, R10, RZ ;  /* 0x0000000a080a722b */ /* 0x002fcc00000000ff */
[----:B------:R2:W3:Y:S05]  /*0830*/  F2I.F64.TRUNC R0, R10 ;  /* 0x0000000a00007311 */ /* 0x0004ea000030d100 */
.L_x_17:
[----:B------:R-:W-:Y:S05]  /*0840*/  BSYNC.RECONVERGENT B0 ;  /* 0x0000000000007941 */ /* 0x000fea0003800200 */
.L_x_16:
[----:B---3--:R-:W-:Y:S01]  /*0850*/  ISETP.GE.AND P0, PT, R0, RZ, PT ;  /* 0x000000ff0000720c */ /* 0x008fe20003f06270 */
[----:B------:R-:W3:Y:S01]  /*0860*/  LDCU UR4, c[0x0][0x3a4] ;  /* 0x00007480ff0477ac */ /* 0x000ee20008000800 */
[----:B------:R-:W-:-:S11]  /*0870*/  MOV R15, 0xffffffff ;  /* 0xffffffff000f7802 */ /* 0x000fd60000000f00 */
[----:B--2---:R-:W2:Y:S01]  /*0880*/  @P0 LDC.64 R10, c[0x0][0x388] ;  /* 0x0000e200ff0a0b82 */ /* 0x004ea20000000a00 */
[----:B------:R-:W-:-:S04]  /*0890*/  @P0 IMAD.IADD R13, R5, 0x1, R0 ;  /* 0x00000001050d0824 */ /* 0x000fc800078e0200 */
[----:B--2---:R-:W-:-:S03]  /*08a0*/  @P0 IMAD.WIDE R10, R13, 0x4, R10 ;  /* 0x000000040d0a0825 */ /* 0x004fc600078e020a */
[----:B------:R-:W2:Y:S02]  /*08b0*/  LDC.64 R12, c[0x0][0x398] ;  /* 0x0000e600ff0c7b82 */ /* 0x000ea40000000a00 */
[----:B------:R-:W4:Y:S01]  /*08c0*/  @P0 LDG.E R15, desc[UR6][R10.64] ;  /* 0x000000060a0f0981 */ /* 0x000f22000c1e1900 */
[----:B---3--:R-:W-:Y:S02]  /*08d0*/  IMAD R17, R7, UR4, R22 ;  /* 0x0000000407117c24 */ /* 0x008fe4000f8e0216 */
[----:B------:R-:W-:-:S05]  /*08e0*/  VIADD R22, R22, 0x1 ;  /* 0x0000000116167836 */ /* 0x000fca0000000000 */
[----:B------:R-:W-:Y:S01]  /*08f0*/  ISETP.NE.AND P0, PT, R22, UR4, PT ;  /* 0x0000000416007c0c */ /* 0x000fe2000bf05270 */
[----:B--2---:R-:W-:-:S05]  /*0900*/  IMAD.WIDE R12, R17, 0x4, R12 ;  /* 0x00000004110c7825 */ /* 0x004fca00078e020c */
[----:B----4-:R2:W-:Y:S07]  /*0910*/  STG.E desc[UR6][R12.64], R15 ;  /* 0x0000000f0c007986 */ /* 0x0105ee000c101906 */
[----:B------:R-:W-:Y:S05]  /*0920*/  @P0 BRA `(.L_x_26) ;  /* 0xfffffff8001c0947 */ /* 0x000fea000383ffff */
[----:B------:R-:W-:Y:S05]  /*0930*/  @!P2 BRA `(.L_x_27) ;  /* 0xfffffff400e0a947 */ /* 0x000fea000383ffff */
[----:B------:R-:W-:Y:S05]  /*0940*/  EXIT ;  /* 0x000000000000794d */ /* 0x000fea0003800000 */
        .weak           $__internal_0_$__cuda_sm20_div_rn_f64_full
        .type           $__internal_0_$__cuda_sm20_div_rn_f64_full,@function
        .size           $__internal_0_$__cuda_sm20_div_rn_f64_full,(.L_x_33 - $__internal_0_$__cuda_sm20_div_rn_f64_full)
$__internal_0_$__cuda_sm20_div_rn_f64_full:
[----:B------:R-:W-:Y:S02]  /*0950*/  IMAD.MOV.U32 R11, RZ, RZ, 0x3fffffff ;  /* 0x3fffffffff0b7424 */ /* 0x000fe400078e00ff */
[----:B------:R-:W-:Y:S02]  /*0960*/  HFMA2 R14, -RZ, RZ, 0, 5.9604644775390625e-08 ;  /* 0x00000001ff0e7431 */ /* 0x000fe400000001ff */
[----:B------:R-:W-:Y:S01]  /*0970*/  IMAD.MOV.U32 R10, RZ, RZ, -0x800000 ;  /* 0xff800000ff0a7424 */ /* 0x000fe200078e00ff */
[C---:B------:R-:W-:Y:S01]  /*0980*/  FSETP.GEU.AND P1, PT, |R13|.reuse, 1.469367938527859385e-39, PT ;  /* 0x001000000d00780b */ /* 0x040fe20003f2e200 */
[----:B------:R-:W0:Y:S01]  /*0990*/  MUFU.RCP64H R15, R11 ;  /* 0x0000000b000f7308 */ /* 0x000e220000001800 */
[----:B------:R-:W-:Y:S01]  /*09a0*/  LOP3.LUT R23, R13, 0x7ff00000, RZ, 0xc0, !PT ;  /* 0x7ff000000d177812 */ /* 0x000fe200078ec0ff */
[----:B------:R-:W-:Y:S01]  /*09b0*/  IMAD.MOV.U32 R25, RZ, RZ, 0x1ca00000 ;  /* 0x1ca00000ff197424 */ /* 0x000fe200078e00ff */
[----:B------:R-:W-:Y:S01]  /*09c0*/  BSSY.RECONVERGENT B2, `(.L_x_28) ;  /* 0x0000044000027945 */ /* 0x000fe20003800200 */
[----:B------:R-:W-:Y:S01]  /*09d0*/  IMAD.MOV.U32 R24, RZ, RZ, 0x41d00000 ;  /* 0x41d00000ff187424 */ /* 0x000fe200078e00ff */
[----:B------:R-:W-:-:S02]  /*09e0*/  ISETP.GE.U32.AND P0, PT, R23, 0x41d00000, PT ;  /* 0x41d000001700780c */ /* 0x000fc40003f06070 */
[----:B------:R-:W-:Y:S01]  /*09f0*/  MOV R27, R23 ;  /* 0x00000017001b7202 */ /* 0x000fe20000000f00 */
[----:B------:R-:W-:Y:S01]  /*0a00*/  VIADD R26, R24, 0xffffffff ;  /* 0xffffffff181a7836 */ /* 0x000fe20000000000 */
[----:B------:R-:W-:-:S04]  /*0a10*/  SEL R25, R25, 0x63400000, !P0 ;  /* 0x6340000019197807 */ /* 0x000fc80004000000 */
[----:B------:R-:W-:Y:S01]  /*0a20*/  @!P1 LOP3.LUT R20, R25, 0x80000000, R13, 0xf8, !PT ;  /* 0x8000000019149812 */ /* 0x000fe200078ef80d */
[----:B0-----:R-:W-:-:S03]  /*0a30*/  DFMA R16, R14, -R10, 1 ;  /* 0x3ff000000e10742b */ /* 0x001fc6000000080a */
[----:B------:R-:W-:Y:S01]  /*0a40*/  @!P1 LOP3.LUT R21, R20, 0x100000, RZ, 0xfc, !PT ;  /* 0x0010000014159812 */ /* 0x000fe200078efcff */
[----:B------:R-:W-:-:S04]  /*0a50*/  @!P1 IMAD.MOV.U32 R20, RZ, RZ, RZ ;  /* 0x000000ffff149224 */ /* 0x000fc800078e00ff */
[----:B------:R-:W-:-:S08]  /*0a60*/  DFMA R16, R16, R16, R16 ;  /* 0x000000101010722b */ /* 0x000fd00000000010 */
[----:B------:R-:W-:Y:S01]  /*0a70*/  DFMA R16, R14, R16, R14 ;  /* 0x000000100e10722b */ /* 0x000fe2000000000e */
[----:B------:R-:W-:Y:S01]  /*0a80*/  LOP3.LUT R15, R25, 0x800fffff, R13, 0xf8, !PT ;  /* 0x800fffff190f7812 */ /* 0x000fe200078ef80d */
[----:B------:R-:W-:-:S06]  /*0a90*/  IMAD.MOV.U32 R14, RZ, RZ, R12 ;  /* 0x000000ffff0e7224 */ /* 0x000fcc00078e000c */
[----:B------:R-:W-:Y:S02]  /*0aa0*/  DFMA R18, R16, -R10, 1 ;  /* 0x3ff000001012742b */ /* 0x000fe4000000080a */
[----:B------:R-:W-:-:S06]  /*0ab0*/  @!P1 DFMA R14, R14, 2, -R20 ;  /* 0x400000000e0e982b */ /* 0x000fcc0000000814 */
[----:B------:R-:W-:-:S04]  /*0ac0*/  DFMA R16, R16, R18, R16 ;  /* 0x000000121010722b */ /* 0x000fc80000000010 */
[----:B------:R-:W-:-:S04]  /*0ad0*/  @!P1 LOP3.LUT R27, R15, 0x7ff00000, RZ, 0xc0, !PT ;  /* 0x7ff000000f1b9812 */ /* 0x000fc800078ec0ff */
[----:B------:R-:W-:Y:S01]  /*0ae0*/  DMUL R18, R16, R14 ;  /* 0x0000000e10127228 */ /* 0x000fe20000000000 */
[----:B------:R-:W-:-:S05]  /*0af0*/  VIADD R20, R27, 0xffffffff ;  /* 0xffffffff1b147836 */ /* 0x000fca0000000000 */
[----:B------:R-:W-:Y:S02]  /*0b00*/  ISETP.GT.U32.AND P0, PT, R20, 0x7feffffe, PT ;  /* 0x7feffffe1400780c */ /* 0x000fe40003f04070 */
[----:B------:R-:W-:Y:S02]  /*0b10*/  DFMA R20, R18, -R10, R14 ;  /* 0x8000000a1214722b */ /* 0x000fe4000000000e */
[----:B------:R-:W-:-:S06]  /*0b20*/  ISETP.GT.U32.OR P0, PT, R26, 0x7feffffe, P0 ;  /* 0x7feffffe1a00780c */ /* 0x000fcc0000704470 */
[----:B------:R-:W-:-:S07]  /*0b30*/  DFMA R20, R16, R20, R18 ;  /* 0x000000141014722b */ /* 0x000fce0000000012 */
[----:B------:R-:W-:Y:S05]  /*0b40*/  @P0 BRA `(.L_x_29) ;  /* 0x0000000000680947 */ /* 0x000fea0003800000 */
[----:B------:R-:W-:-:S04]  /*0b50*/  MOV R12, 0x41d00000 ;  /* 0x41d00000000c7802 */ /* 0x000fc80000000f00 */
[----:B------:R-:W-:-:S04]  /*0b60*/  VIADDMNMX R23, R23, -R12, 0xb9600000, !PT ;  /* 0xb960000017177446 */ /* 0x000fc8000780090c */
[----:B------:R-:W-:-:S05]  /*0b70*/  VIMNMX R12, PT, PT, R23, 0x46a00000, PT ;  /* 0x46a00000170c7848 */ /* 0x000fca0003fe0100 */
[----:B------:R-:W-:Y:S02]  /*0b80*/  IMAD.IADD R25, R12, 0x1, -R25 ;  /* 0x000000010c197824 */ /* 0x000fe400078e0a19 */
[----:B------:R-:W-:Y:S02]  /*0b90*/  IMAD.MOV.U32 R12, RZ, RZ, RZ ;  /* 0x000000ffff0c7224 */ /* 0x000fe400078e00ff */
[----:B------:R-:W-:-:S06]  /*0ba0*/  VIADD R13, R25, 0x7fe00000 ;  /* 0x7fe00000190d7836 */ /* 0x000fcc0000000000 */
[----:B------:R-:W-:-:S10]  /*0bb0*/  DMUL R16, R20, R12 ;  /* 0x0000000c14107228 */ /* 0x000fd40000000000 */
[----:B------:R-:W-:-:S13]  /*0bc0*/  FSETP.GTU.AND P0, PT, |R17|, 1.469367938527859385e-39, PT ;  /* 0x001000001100780b */ /* 0x000fda0003f0c200 */
[----:B------:R-:W-:Y:S05]  /*0bd0*/  @P0 BRA `(.L_x_30) ;  /* 0x0000000000880947 */ /* 0x000fea0003800000 */
[----:B------:R-:W-:Y:S01]  /*0be0*/  DFMA R10, R20, -R10, R14 ;  /* 0x8000000a140a722b */ /* 0x000fe2000000000e */
[----:B------:R-:W-:-:S09]  /*0bf0*/  MOV R12, RZ ;  /* 0x000000ff000c7202 */ /* 0x000fd20000000f00 */
[C---:B------:R-:W-:Y:S02]  /*0c00*/  FSETP.NEU.AND P0, PT, R11.reuse, RZ, PT ;  /* 0x000000ff0b00720b */ /* 0x040fe40003f0d000 */
[----:B------:R-:W-:-:S04]  /*0c10*/  LOP3.LUT R10, R11, 0x41dfffff, RZ, 0x3c, !PT ;  /* 0x41dfffff0b0a7812 */ /* 0x000fc800078e3cff */
[----:B------:R-:W-:-:S04]  /*0c20*/  LOP3.LUT R15, R10, 0x80000000, RZ, 0xc0, !PT ;  /* 0x800000000a0f7812 */ /* 0x000fc800078ec0ff */
[----:B------:R-:W-:-:S03]  /*0c30*/  LOP3.LUT R13, R15, R13, RZ, 0xfc, !PT ;  /* 0x0000000d0f0d7212 */ /* 0x000fc600078efcff */
[----:B------:R-:W-:Y:S05]  /*0c40*/  @!P0 BRA `(.L_x_30) ;  /* 0x00000000006c8947 */ /* 0x000fea0003800000 */
[----:B------:R-:W-:Y:S01]  /*0c50*/  IMAD.MOV R11, RZ, RZ, -R25 ;  /* 0x000000ffff0b7224 */ /* 0x000fe200078e0a19 */
[----:B------:R-:W-:Y:S01]  /*0c60*/  DMUL.RP R12, R20, R12 ;  /* 0x0000000c140c7228 */ /* 0x000fe20000008000 */
[----:B------:R-:W-:Y:S01]  /*0c70*/  IMAD.MOV.U32 R10, RZ, RZ, RZ ;  /* 0x000000ffff0a7224 */ /* 0x000fe200078e00ff */
[----:B------:R-:W-:-:S05]  /*0c80*/  IADD3 R25, PT, PT, -R25, -0x43300000, RZ ;  /* 0xbcd0000019197810 */ /* 0x000fca0007ffe1ff */
[----:B------:R-:W-:-:S03]  /*0c90*/  DFMA R10, R16, -R10, R20 ;  /* 0x8000000a100a722b */ /* 0x000fc60000000014 */
[----:B------:R-:W-:-:S07]  /*0ca0*/  LOP3.LUT R15, R13, R15, RZ, 0x3c, !PT ;  /* 0x0000000f0d0f7212 */ /* 0x000fce00078e3cff */
[----:B------:R-:W-:-:S04]  /*0cb0*/  FSETP.NEU.AND P0, PT, |R11|, R25, PT ;  /* 0x000000190b00720b */ /* 0x000fc80003f0d200 */
[----:B------:R-:W-:Y:S02]  /*0cc0*/  FSEL R16, R12, R16, !P0 ;  /* 0x000000100c107208 */ /* 0x000fe40004000000 */
[----:B------:R-:W-:Y:S01]  /*0cd0*/  FSEL R17, R15, R17, !P0 ;  /* 0x000000110f117208 */ /* 0x000fe20004000000 */
[----:B------:R-:W-:Y:S06]  /*0ce0*/  BRA `(.L_x_30) ;  /* 0x0000000000447947 */ /* 0x000fec0003800000 */
.L_x_29:
[----:B------:R-:W-:-:S14]  /*0cf0*/  DSETP.NAN.AND P0, PT, R12, R12, PT ;  /* 0x0000000c0c00722a */ /* 0x000fdc0003f08000 */
[----:B------:R-:W-:Y:S05]  /*0d00*/  @P0 BRA `(.L_x_31) ;  /* 0x0000000000340947 */ /* 0x000fea0003800000 */
[----:B------:R-:W-:Y:S01]  /*0d10*/  ISETP.NE.AND P0, PT, R27, R24, PT ;  /* 0x000000181b00720c */ /* 0x000fe20003f05270 */
[----:B------:R-:W-:Y:S01]  /*0d20*/  IMAD.MOV.U32 R16, RZ, RZ, 0x0 ;  /* 0x00000000ff107424 */ /* 0x000fe200078e00ff */
[----:B------:R-:W-:-:S11]  /*0d30*/  MOV R17, 0xfff80000 ;  /* 0xfff8000000117802 */ /* 0x000fd60000000f00 */
[----:B------:R-:W-:Y:S05]  /*0d40*/  @!P0 BRA `(.L_x_30) ;  /* 0x00000000002c8947 */ /* 0x000fea0003800000 */
[----:B------:R-:W-:Y:S02]  /*0d50*/  ISETP.NE.AND P0, PT, R27, 0x7ff00000, PT ;  /* 0x7ff000001b00780c */ /* 0x000fe40003f05270 */
[----:B------:R-:W-:Y:S02]  /*0d60*/  LOP3.LUT R12, R13, 0x41dfffff, RZ, 0x3c, !PT ;  /* 0x41dfffff0d0c7812 */ /* 0x000fe400078e3cff */
[----:B------:R-:W-:Y:S02]  /*0d70*/  ISETP.EQ.OR P0, PT, R24, RZ, !P0 ;  /* 0x000000ff1800720c */ /* 0x000fe40004702670 */
[----:B------:R-:W-:-:S11]  /*0d80*/  LOP3.LUT R17, R12, 0x80000000, RZ, 0xc0, !PT ;  /* 0x800000000c117812 */ /* 0x000fd600078ec0ff */
[----:B------:R-:W-:Y:S01]  /*0d90*/  @P0 LOP3.LUT R10, R17, 0x7ff00000, RZ, 0xfc, !PT ;  /* 0x7ff00000110a0812 */ /* 0x000fe200078efcff */
[----:B------:R-:W-:Y:S02]  /*0da0*/  @!P0 IMAD.MOV.U32 R16, RZ, RZ, RZ ;  /* 0x000000ffff108224 */ /* 0x000fe400078e00ff */
[----:B------:R-:W-:Y:S02]  /*0db0*/  @P0 IMAD.MOV.U32 R16, RZ, RZ, RZ ;  /* 0x000000ffff100224 */ /* 0x000fe400078e00ff */
[----:B------:R-:W-:Y:S01]  /*0dc0*/  @P0 IMAD.MOV.U32 R17, RZ, RZ, R10 ;  /* 0x000000ffff110224 */ /* 0x000fe200078e000a */
[----:B------:R-:W-:Y:S06]  /*0dd0*/  BRA `(.L_x_30) ;  /* 0x0000000000087947 */ /* 0x000fec0003800000 */
.L_x_31:
[----:B------:R-:W-:Y:S02]  /*0de0*/  LOP3.LUT R17, R13, 0x80000, RZ, 0xfc, !PT ;  /* 0x000800000d117812 */ /* 0x000fe400078efcff */
[----:B------:R-:W-:-:S07]  /*0df0*/  MOV R16, R12 ;  /* 0x0000000c00107202 */ /* 0x000fce0000000f00 */
.L_x_30:
[----:B------:R-:W-:Y:S05]  /*0e00*/  BSYNC.RECONVERGENT B2 ;  /* 0x0000000000027941 */ /* 0x000fea0003800200 */
.L_x_28:
[----:B------:R-:W-:Y:S02]  /*0e10*/  IMAD.MOV.U32 R10, RZ, RZ, R0 ;  /* 0x000000ffff0a7224 */ /* 0x000fe400078e0000 */
[----:B------:R-:W-:-:S04]  /*0e20*/  IMAD.MOV.U32 R11, RZ, RZ, 0x0 ;  /* 0x00000000ff0b7424 */ /* 0x000fc800078e00ff */
[----:B------:R-:W-:Y:S05]  /*0e30*/  RET.REL.NODEC R10 `(_Z14RandomSamplingPiS_S_S_ii) ;  /* 0xfffffff00a707950 */ /* 0x000fea0003c3ffff */
.L_x_32:
        /* <DEDUP_REMOVED lines=12> */
.L_x_33:


//--------------------- .nv.shared._Z9HistogramPiiiS_ --------------------------
	.section	.nv.shared._Z9HistogramPiiiS_,"aw",@nobits
	.sectionflags	@""
	.align	4
.nv.shared._Z9HistogramPiiiS_:
	.zero		5024


//--------------------- .nv.shared.reserved.0     --------------------------
	.section	.nv.shared.reserved.0,"aw",@nobits
	.weak		__nv_reservedSMEM_offset_0_alias
	.size		__nv_reservedSMEM_offset_0_alias, 0, 64
	.other		__nv_reservedSMEM_offset_0_alias,@"STO_CUDA_RESERVED_SHARED STV_DEFAULT"
__nv_reservedSMEM_offset_0_alias:
	.zero		0
	.zero		64


//--------------------- .nv.global                --------------------------
	.section	.nv.global,"aw",@nobits
.nv.global:
	.type		_ZN34_INTERNAL_0a410f05_4_k_cu_534664fc4cuda3std6ranges3__45__cpo9iter_moveE,@object
	.size		_ZN34_INTERNAL_0a410f05_4_k_cu_534664fc4cuda3std6ranges3__45__cpo9iter_moveE,(_ZN34_INTERNAL_0a410f05_4_k_cu_534664fc4cuda3std3__45__cpo5beginE - _ZN34_INTERNAL_0a410f05_4_k_cu_534664fc4cuda3std6ranges3__45__cpo9iter_moveE)
_ZN34_INTERNAL_0a410f05_4_k_cu_534664fc4cuda3std6ranges3__45__cpo9iter_moveE:
	.zero		1
	.type		_ZN34_INTERNAL_0a410f05_4_k_cu_534664fc4cuda3std3__45__cpo5beginE,@object
	.size		_ZN34_INTERNAL_0a410f05_4_k_cu_534664fc4cuda3std3__45__cpo5beginE,(_ZN34_INTERNAL_0a410f05_4_k_cu_534664fc4cuda3std3__436_GLOBAL__N__0a410f05_4_k_cu_534664fc6ignoreE - _ZN34_INTERNAL_0a410f05_4_k_cu_534664fc4cuda3std3__45__cpo5beginE)
_ZN34_INTERNAL_0a410f05_4_k_cu_534664fc4cuda3std3__45__cpo5beginE:
	.zero		1
	.type		_ZN34_INTERNAL_0a410f05_4_k_cu_534664fc4cuda3std3__436_GLOBAL__N__0a410f05_4_k_cu_534664fc6ignoreE,@object
	.size		_ZN34_INTERNAL_0a410f05_4_k_cu_534664fc4cuda3std3__436_GLOBAL__N__0a410f05_4_k_cu_534664fc6ignoreE,(_ZN34_INTERNAL_0a410f05_4_k_cu_534664fc4cuda3std3__45__cpo6cbeginE - _ZN34_INTERNAL_0a410f05_4_k_cu_534664fc4cuda3std3__436_GLOBAL__N__0a410f05_4_k_cu_534664fc6ignoreE)
_ZN34_INTERNAL_0a410f05_4_k_cu_534664fc4cuda3std3__436_GLOBAL__N__0a410f05_4_k_cu_534664fc6ignoreE:
	.zero		1
	.type		_ZN34_INTERNAL_0a410f05_4_k_cu_534664fc4cuda3std3__45__cpo6cbeginE,@object
	.size		_ZN34_INTERNAL_0a410f05_4_k_cu_534664fc4cuda3std3__45__cpo6cbeginE,(_ZN34_INTERNAL_0a410f05_4_k_cu_534664fc4cuda3std3__48in_placeE - _ZN34_INTERNAL_0a410f05_4_k_cu_534664fc4cuda3std3__45__cpo6cbeginE)
_ZN34_INTERNAL_0a410f05_4_k_cu_534664fc4cuda3std3__45__cpo6cbeginE:
	.zero		1
	.type		_ZN34_INTERNAL_0a410f05_4_k_cu_534664fc4cuda3std3__48in_placeE,@object
	.size		_ZN34_INTERNAL_0a410f05_4_k_cu_534664fc4cuda3std3__48in_placeE,(_ZN34_INTERNAL_0a410f05_4_k_cu_534664fc4cuda3std3__45__cpo4cendE - _ZN34_INTERNAL_0a410f05_4_k_cu_534664fc4cuda3std3__48in_placeE)
_ZN34_INTERNAL_0a410f05_4_k_cu_534664fc4cuda3std3__48in_placeE:
	.zero		1
	.type		_ZN34_INTERNAL_0a410f05_4_k_cu_534664fc4cuda3std3__45__cpo4cendE,@object
	.size		_ZN34_INTERNAL_0a410f05_4_k_cu_534664fc4cuda3std3__45__cpo4cendE,(_ZN34_INTERNAL_0a410f05_4_k_cu_534664fc4cuda3std6ranges3__45__cpo4swapE - _ZN34_INTERNAL_0a410f05_4_k_cu_534664fc4cuda3std3__45__cpo4cendE)
_ZN34_INTERNAL_0a410f05_4_k_cu_534664fc4cuda3std3__45__cpo4cendE:
	.zero		1
	.type		_ZN34_INTERNAL_0a410f05_4_k_cu_534664fc4cuda3std6ranges3__45__cpo4swapE,@object
	.size		_ZN34_INTERNAL_0a410f05_4_k_cu_534664fc4cuda3std6ranges3__45__cpo4swapE,(_ZN34_INTERNAL_0a410f05_4_k_cu_534664fc4cuda3std3__45__cpo3endE - _ZN34_INTERNAL_0a410f05_4_k_cu_534664fc4cuda3std6ranges3__45__cpo4swapE)
_ZN34_INTERNAL_0a410f05_4_k_cu_534664fc4cuda3std6ranges3__45__cpo4swapE:
	.zero		1
	.type		_ZN34_INTERNAL_0a410f05_4_k_cu_534664fc4cuda3std3__45__cpo3endE,@object
	.size		_ZN34_INTERNAL_0a410f05_4_k_cu_534664fc4cuda3std3__45__cpo3endE,(_ZN34_INTERNAL_0a410f05_4_k_cu_534664fc4cuda3std3__419piecewise_constructE - _ZN34_INTERNAL_0a410f05_4_k_cu_534664fc4cuda3std3__45__cpo3endE)
_ZN34_INTERNAL_0a410f05_4_k_cu_534664fc4cuda3std3__45__cpo3endE:
	.zero		1
	.type		_ZN34_INTERNAL_0a410f05_4_k_cu_534664fc4cuda3std3__419piecewise_constructE,@object
	.size		_ZN34_INTERNAL_0a410f05_4_k_cu_534664fc4cuda3std3__419piecewise_constructE,(.L_5 - _ZN34_INTERNAL_0a410f05_4_k_cu_534664fc4cuda3std3__419piecewise_constructE)
_ZN34_INTERNAL_0a410f05_4_k_cu_534664fc4cuda3std3__419piecewise_constructE:
	.zero		1
.L_5:


//--------------------- .nv.constant0._Z9HistogramPiiiS_ --------------------------
	.section	.nv.constant0._Z9HistogramPiiiS_,"a",@progbits
	.sectionflags	@""
	.align	4
.nv.constant0._Z9HistogramPiiiS_:
	.zero		920


//--------------------- .nv.constant0._Z14RandomSamplingPiS_S_S_ii --------------------------
	.section	.nv.constant0._Z14RandomSamplingPiS_S_S_ii,"a",@progbits
	.sectionflags	@""
	.align	4
.nv.constant0._Z14RandomSamplingPiS_S_S_ii:
	.zero		936


//--------------------- SYMBOLS --------------------------

	.type		.nv.reservedSmem.offset0,@object
	.size		.nv.reservedSmem.offset0,0x4
	.type		.nv.reservedSmem.cap,@object
	.size		.nv.reservedSmem.cap,0x4
